def gluon_wgmma(
    a_ptr,
    b_ptr,
    c_ptr,
    M,
    N,
    K,
    stride_am,
    stride_bk,
    stride_cm,
    BLOCK_M: gl.constexpr,
    BLOCK_N: gl.constexpr,
    BLOCK_K: gl.constexpr,
    DTYPE: gl.constexpr,
    A_LAYOUT: gl.constexpr,
    B_LAYOUT: gl.constexpr,
    C_LAYOUT: gl.constexpr,
    B_SHAPE: gl.constexpr,
    TRANS_B: gl.constexpr,
    NUM_BUFFERS: gl.constexpr,
    NUM_WARPS: gl.constexpr,
):
    a_desc = tma.make_tensor_descriptor(
        a_ptr, [M, K], [stride_am, 1], [BLOCK_M, BLOCK_K], A_LAYOUT
    )
    b_desc = tma.make_tensor_descriptor(
        b_ptr,
        [N, K] if TRANS_B else [K, N],
        [stride_bk, 1],
        B_SHAPE,
        B_LAYOUT,
    )
    c_desc = tma.make_tensor_descriptor(
        c_ptr, [M, N], [stride_cm, 1], [BLOCK_M, BLOCK_N], C_LAYOUT
    )

    a_bufs = gl.allocate_shared_memory(
        DTYPE, [NUM_BUFFERS, BLOCK_M, BLOCK_K], A_LAYOUT
    )
    b_bufs = gl.allocate_shared_memory(DTYPE, [NUM_BUFFERS] + B_SHAPE, B_LAYOUT)

    pid_m = gl.program_id(0)
    pid_n = gl.program_id(1)
    off_m = pid_m * BLOCK_M
    off_n = pid_n * BLOCK_N

    mma_layout: gl.constexpr = pick_wgmma_layout(DTYPE, BLOCK_M, BLOCK_N, NUM_WARPS)
    acc = warpgroup_mma_init(
        gl.zeros((BLOCK_M, BLOCK_N), dtype=gl.float32, layout=mma_layout)
    )

    bars = gl.allocate_shared_memory(
        gl.int64, [NUM_BUFFERS, 1], mbarrier.MBarrierLayout()
    )
    for i in gl.static_range(NUM_BUFFERS):
        mbarrier.init(bars.index(i), count=1)
    idx = 0
    phase = 0

    for k in range(0, K, BLOCK_K):
        a = a_bufs.index(idx)
        b = b_bufs.index(idx)
        bar = bars.index(idx)
        mbarrier.expect(bar, a_desc.block_type.nbytes + b_desc.block_type.nbytes)
        tma.async_copy_global_to_shared(a_desc, [off_m, k], bar, a)
        tma.async_copy_global_to_shared(
            b_desc, [off_n, k] if TRANS_B else [k, off_n], bar, b
        )
        mbarrier.wait(bar, phase=phase)

        if TRANS_B:
            b = b.permute((1, 0))
        acc = warpgroup_mma_wait(num_outstanding=0, deps=(acc,))
        acc = warpgroup_mma(a, b, acc, is_async=True)

        idx += 1
        if idx == NUM_BUFFERS:
            idx = 0
            phase ^= 1

    acc = warpgroup_mma_wait(num_outstanding=0, deps=(acc,))
    for i in gl.static_range(NUM_BUFFERS):
        mbarrier.invalidate(bars.index(i))

    c_smem = gl.allocate_shared_memory(DTYPE, [BLOCK_M, BLOCK_N], C_LAYOUT)
    c_smem.store(acc.to(DTYPE))
    fence_async_shared()
    tma.async_copy_shared_to_global(c_desc, [off_m, off_n], c_smem)
    tma.store_wait(pendings=0)

# config = {"BLOCK_K": 32, "BLOCK_M": 64, "BLOCK_N": 256, "arch": "sm_90", "dtype": "bf16", "num_buffers": 4, "num_warps": 4, "trans_b": 0}
# arch = sm_90


// ===== COMPILED SASS (sm_90a) =====

	.target	sm_90a

	.elftype	@"ET_EXEC"


//--------------------- .note.nv.tkinfo           --------------------------
	.section	.note.nv.tkinfo,"",@"SHT_NOTE"
	.sectionflags	@"SHF_NOTE_NV_TKINFO"
	.tkinfo
        /*0018*/ 	.word	0x00000002
        /*0030*/ 	.string	""
        /*0030*/ 	.string	"ptxas"
        /*0030*/ 	.string	"Cuda compilation tools, release 13.0, V13.0.88"
        /*0030*/ 	.string	"Build cuda_13.0.r13.0/compiler.36424714_0"
        /*0030*/ 	.string	"-v  -suppress-debug-info  -lineinfo  -arch sm_90a "



//--------------------- .note.nv.cuinfo           --------------------------
	.section	.note.nv.cuinfo,"",@"SHT_NOTE"
	.sectionflags	@"SHF_NOTE_NV_CUINFO"
        /*0018*/ 	.short	0x0002
        /*001a*/ 	.short	0x005a
        /*001c*/ 	.short	0x0082
	.zero		2


//--------------------- .nv.info                  --------------------------
	.section	.nv.info,"",@"SHT_CUDA_INFO"
	.align	4


	//----- nvinfo : EIATTR_REGCOUNT
	.align		4
        /*0000*/ 	.byte	0x04, 0x2f
        /*0002*/ 	.short	(.L_1 - .L_0)
	.align		4
.L_0:
        /*0004*/ 	.word	index@(gluon_wgmma)
        /*0008*/ 	.word	0x0000009a


	//----- nvinfo : EIATTR_FRAME_SIZE
	.align		4
.L_1:
        /*000c*/ 	.byte	0x04, 0x11
        /*000e*/ 	.short	(.L_3 - .L_2)
	.align		4
.L_2:
        /*0010*/ 	.word	index@(gluon_wgmma)
        /*0014*/ 	.word	0x00000000


	//----- nvinfo : EIATTR_MIN_STACK_SIZE
	.align		4
.L_3:
        /*0018*/ 	.byte	0x04, 0x12
        /*001a*/ 	.short	(.L_5 - .L_4)
	.align		4
.L_4:
        /*001c*/ 	.word	index@(gluon_wgmma)
        /*0020*/ 	.word	0x00000000
.L_5:


//--------------------- .nv.compat                --------------------------
	.section	.nv.compat,"",@"SHT_CUDA_COMPAT_INFO"
	.align	4
        /*0000*/ 	.byte	0x02, 0x09, 0x01, 0x00, 0x02, 0x02, 0x04, 0x00, 0x02, 0x05, 0x05, 0x00, 0x03, 0x07, 0x01, 0x01
        /*0010*/ 	.byte	0x02, 0x03, 0x03, 0x00, 0x02, 0x06, 0x01, 0x00, 0x04, 0x0b, 0x08, 0x00, 0x00, 0x00, 0x00, 0x00
        /*0020*/ 	.byte	0x00, 0x00, 0x00, 0x00


//--------------------- .nv.info.gluon_wgmma      --------------------------
	.section	.nv.info.gluon_wgmma,"",@"SHT_CUDA_INFO"
	.sectionflags	@""
	.align	4


	//----- nvinfo : EIATTR_CUDA_API_VERSION
	.align		4
        /*0000*/ 	.byte	0x04, 0x37
        /*0002*/ 	.short	(.L_7 - .L_6)
.L_6:
        /*0004*/ 	.word	0x00000082


	//----- nvinfo : EIATTR_KPARAM_INFO
	.align		4
.L_7:
        /*0008*/ 	.byte	0x04, 0x17
        /*000a*/ 	.short	(.L_9 - .L_8)
.L_8:
        /*000c*/ 	.word	0x00000000
        /*0010*/ 	.short	0x000a
        /*0012*/ 	.short	0x0048
        /*0014*/ 	.byte	0x00, 0xf4, 0x21, 0x00


	//----- nvinfo : EIATTR_KPARAM_INFO
	.align		4
.L_9:
        /*0018*/ 	.byte	0x04, 0x17
        /*001a*/ 	.short	(.L_11 - .L_10)
.L_10:
        /*001c*/ 	.word	0x00000000
        /*0020*/ 	.short	0x0009
        /*0022*/ 	.short	0x0040
        /*0024*/ 	.byte	0x00, 0xf4, 0x21, 0x00


	//----- nvinfo : EIATTR_KPARAM_INFO
	.align		4
.L_11:
        /*0028*/ 	.byte	0x04, 0x17
        /*002a*/ 	.short	(.L_13 - .L_12)
.L_12:
        /*002c*/ 	.word	0x00000000
        /*0030*/ 	.short	0x0008
        /*0032*/ 	.short	0x0038
        /*0034*/ 	.byte	0x00, 0xf0, 0x21, 0x00


	//----- nvinfo : EIATTR_KPARAM_INFO
	.align		4
.L_13:
        /*0038*/ 	.byte	0x04, 0x17
        /*003a*/ 	.short	(.L_15 - .L_14)
.L_14:
        /*003c*/ 	.word	0x00000000
        /*0040*/ 	.short	0x0007
        /*0042*/ 	.short	0x0030
        /*0044*/ 	.byte	0x00, 0xf0, 0x21, 0x00


	//----- nvinfo : EIATTR_KPARAM_INFO
	.align		4
.L_15:
        /*0048*/ 	.byte	0x04, 0x17
        /*004a*/ 	.short	(.L_17 - .L_16)
.L_16:
        /*004c*/ 	.word	0x00000000
        /*0050*/ 	.short	0x0006
        /*0052*/ 	.short	0x0028
        /*0054*/ 	.byte	0x00, 0xf0, 0x21, 0x00


	//----- nvinfo : EIATTR_KPARAM_INFO
	.align		4
.L_17:
        /*0058*/ 	.byte	0x04, 0x17
        /*005a*/ 	.short	(.L_19 - .L_18)
.L_18:
        /*005c*/ 	.word	0x00000000
        /*0060*/ 	.short	0x0005
        /*0062*/ 	.short	0x0020
        /*0064*/ 	.byte	0x00, 0xf0, 0x11, 0x00


	//----- nvinfo : EIATTR_KPARAM_INFO
	.align		4
.L_19:
        /*0068*/ 	.byte	0x04, 0x17
        /*006a*/ 	.short	(.L_21 - .L_20)
.L_20:
        /*006c*/ 	.word	0x00000000
        /*0070*/ 	.short	0x0004
        /*0072*/ 	.short	0x001c
        /*0074*/ 	.byte	0x00, 0xf0, 0x11, 0x00


	//----- nvinfo : EIATTR_KPARAM_INFO
	.align		4
.L_21:
        /*0078*/ 	.byte	0x04, 0x17
        /*007a*/ 	.short	(.L_23 - .L_22)
.L_22:
        /*007c*/ 	.word	0x00000000
        /*0080*/ 	.short	0x0003
        /*0082*/ 	.short	0x0018
        /*0084*/ 	.byte	0x00, 0xf0, 0x11, 0x00


	//----- nvinfo : EIATTR_KPARAM_INFO
	.align		4
.L_23:
        /*0088*/ 	.byte	0x04, 0x17
        /*008a*/ 	.short	(.L_25 - .L_24)
.L_24:
        /*008c*/ 	.word	0x00000000
        /*0090*/ 	.short	0x0002
        /*0092*/ 	.short	0x0010
        /*0094*/ 	.byte	0x00, 0xf4, 0x21, 0x00


	//----- nvinfo : EIATTR_KPARAM_INFO
	.align		4
.L_25:
        /*0098*/ 	.byte	0x04, 0x17
        /*009a*/ 	.short	(.L_27 - .L_26)
.L_26:
        /*009c*/ 	.word	0x00000000
        /*00a0*/ 	.short	0x0001
        /*00a2*/ 	.short	0x0008
        /*00a4*/ 	.byte	0x00, 0xf4, 0x21, 0x00


	//----- nvinfo : EIATTR_KPARAM_INFO
	.align		4
.L_27:
        /*00a8*/ 	.byte	0x04, 0x17
        /*00aa*/ 	.short	(.L_29 - .L_28)
.L_28:
        /*00ac*/ 	.word	0x00000000
        /*00b0*/ 	.short	0x0000
        /*00b2*/ 	.short	0x0000
        /*00b4*/ 	.byte	0x00, 0xf4, 0x21, 0x00


	//----- nvinfo : EIATTR_SPARSE_MMA_MASK
	.align		4
.L_29:
        /*00b8*/ 	.byte	0x03, 0x50
        /*00ba*/ 	.short	0x0000


	//----- nvinfo : EIATTR_MAXREG_COUNT
	.align		4
        /*00bc*/ 	.byte	0x03, 0x1b
        /*00be*/ 	.short	0x00ff


	//----- nvinfo : EIATTR_NUM_BARRIERS
	.align		4
        /*00c0*/ 	.byte	0x02, 0x4c
        /*00c2*/ 	.byte	0x01
	.zero		1


	//----- nvinfo : EIATTR_MERCURY_ISA_VERSION
	.align		4
        /*00c4*/ 	.byte	0x03, 0x5f
        /*00c6*/ 	.short	0x0101


	//----- nvinfo : EIATTR_INT_WARP_WIDE_INSTR_OFFSETS
	.align		4
        /*00c8*/ 	.byte	0x04, 0x31
        /*00ca*/ 	.short	(.L_31 - .L_30)


	//   ....[0]....
.L_30:
        /*00cc*/ 	.word	0x00001300


	//   ....[1]....
        /*00d0*/ 	.word	0x00001320


	//   ....[2]....
        /*00d4*/ 	.word	0x00001330


	//   ....[3]....
        /*00d8*/ 	.word	0x00001340


	//   ....[4]....
        /*00dc*/ 	.word	0x00001450


	//   ....[5]....
        /*00e0*/ 	.word	0x00001d80


	//   ....[6]....
        /*00e4*/ 	.word	0x00001d90


	//----- nvinfo : EIATTR_COOP_GROUP_MASK_REGIDS
	.align		4
.L_31:
        /*00e8*/ 	.byte	0x04, 0x29
        /*00ea*/ 	.short	(.L_33 - .L_32)


	//   ....[0]....
.L_32:
        /*00ec*/ 	.word	0xffffffff


	//   ....[1]....
        /*00f0*/ 	.word	0xffffffff


	//   ....[2]....
        /*00f4*/ 	.word	0xffffffff


	//----- nvinfo : EIATTR_COOP_GROUP_INSTR_OFFSETS
	.align		4
.L_33:
        /*00f8*/ 	.byte	0x04, 0x28
        /*00fa*/ 	.short	(.L_35 - .L_34)


	//   ....[0]....
.L_34:
        /*00fc*/ 	.word	0x00000150


	//   ....[1]....
        /*0100*/ 	.word	0x00000720


	//   ....[2]....
        /*0104*/ 	.word	0x00000cd0


	//----- nvinfo : EIATTR_MBARRIER_INSTR_OFFSETS
	.align		4
.L_35:
        /*0108*/ 	.byte	0x04, 0x39
        /*010a*/ 	.short	(.L_37 - .L_36)


	//   ....[0]....
.L_36:
        /*010c*/ 	.word	0x000014b0
        /*0110*/ 	.word	0x000000ff
        /*0114*/ 	.word	0x00014000
        /*0118*/ 	.short	0x0100
        /*011a*/ 	.byte	0x05
	.zero		1


	//   ....[1]....
        /*011c*/ 	.word	0x00001640
        /*0120*/ 	.word	0x000000ff
        /*0124*/ 	.word	0x00014008
        /*0128*/ 	.short	0x0100
        /*012a*/ 	.byte	0x05
	.zero		1


	//   ....[2]....
        /*012c*/ 	.word	0x000017d0
        /*0130*/ 	.word	0x000000ff
        /*0134*/ 	.word	0x00014010
        /*0138*/ 	.short	0x0100
        /*013a*/ 	.byte	0x05
	.zero		1


	//   ....[3]....
        /*013c*/ 	.word	0x00001870
        /*0140*/ 	.word	0x000000ff
        /*0144*/ 	.word	0x00014018
        /*0148*/ 	.short	0x0100
        /*014a*/ 	.byte	0x05
	.zero		1


	//   ....[4]....
        /*014c*/ 	.word	0x00001ed0
        /*0150*/ 	.word	0x000000ff
        /*0154*/ 	.word	0x00014000
        /*0158*/ 	.short	0x010a
        /*015a*/ 	.byte	0x1f
	.zero		1


	//   ....[5]....
        /*015c*/ 	.word	0x000021b0
        /*0160*/ 	.word	0x000000ff
        /*0164*/ 	.word	0x00014000
        /*0168*/ 	.short	0x0108
        /*016a*/ 	.byte	0x05
	.zero		1


	//   ....[6]....
        /*016c*/ 	.word	0x000022b0
        /*0170*/ 	.word	0x000000ff
        /*0174*/ 	.word	0x00014008
        /*0178*/ 	.short	0x0108
        /*017a*/ 	.byte	0x05
	.zero		1


	//   ....[7]....
        /*017c*/ 	.word	0x000023a0
        /*0180*/ 	.word	0x000000ff
        /*0184*/ 	.word	0x00014010
        /*0188*/ 	.short	0x0108
        /*018a*/ 	.byte	0x05
	.zero		1


	//   ....[8]....
        /*018c*/ 	.word	0x00002490
        /*0190*/ 	.word	0x000000ff
        /*0194*/ 	.word	0x00014018
        /*0198*/ 	.short	0x0108
        /*019a*/ 	.byte	0x05
	.zero		1


	//   ....[9]....
        /*019c*/ 	.word	0x000027a0
        /*01a0*/ 	.word	0x000000ff
        /*01a4*/ 	.word	0x00014000
        /*01a8*/ 	.short	0x010a
        /*01aa*/ 	.byte	0x1f
	.zero		1


	//----- nvinfo : EIATTR_NUM_MBARRIERS
	.align		4
.L_37:
        /*01ac*/ 	.byte	0x03, 0x38
        /*01ae*/ 	.short	0x0004


	//----- nvinfo : EIATTR_EXIT_INSTR_OFFSETS
	.align		4
        /*01b0*/ 	.byte	0x04, 0x1c
        /*01b2*/ 	.short	(.L_39 - .L_38)


	//   ....[0]....
.L_38:
        /*01b4*/ 	.word	0x00002790


	//----- nvinfo : EIATTR_REQNTID
	.align		4
.L_39:
        /*01b8*/ 	.byte	0x04, 0x10
        /*01ba*/ 	.short	(.L_41 - .L_40)
.L_40:
        /*01bc*/ 	.word	0x00000080
        /*01c0*/ 	.word	0x00000001
        /*01c4*/ 	.word	0x00000001


	//----- nvinfo : EIATTR_CRS_STACK_SIZE
	.align		4
.L_41:
        /*01c8*/ 	.byte	0x04, 0x1e
        /*01ca*/ 	.short	(.L_43 - .L_42)
.L_42:
        /*01cc*/ 	.word	0x00000000


	//----- nvinfo : EIATTR_CBANK_PARAM_SIZE
	.align		4
.L_43:
        /*01d0*/ 	.byte	0x03, 0x19
        /*01d2*/ 	.short	0x0050


	//----- nvinfo : EIATTR_PARAM_CBANK
	.align		4
        /*01d4*/ 	.byte	0x04, 0x0a
        /*01d6*/ 	.short	(.L_45 - .L_44)
	.align		4
.L_44:
        /*01d8*/ 	.word	index@(.nv.constant0.gluon_wgmma)
        /*01dc*/ 	.short	0x0210
        /*01de*/ 	.short	0x0050


	//----- nvinfo : EIATTR_SW_WAR
	.align		4
.L_45:
        /*01e0*/ 	.byte	0x04, 0x36
        /*01e2*/ 	.short	(.L_47 - .L_46)
.L_46:
        /*01e4*/ 	.word	0x00000008
.L_47:


//--------------------- .nv.callgraph             --------------------------
	.section	.nv.callgraph,"",@"SHT_CUDA_CALLGRAPH"
	.align	4
	.sectionentsize	8
	.align		4
        /*0000*/ 	.word	0x00000000
	.align		4
        /*0004*/ 	.word	0xffffffff
	.align		4
        /*0008*/ 	.word	0x00000000
	.align		4
        /*000c*/ 	.word	0xfffffffe
	.align		4
        /*0010*/ 	.word	0x00000000
	.align		4
        /*0014*/ 	.word	0xfffffffd
	.align		4
        /*0018*/ 	.word	0x00000000
	.align		4
        /*001c*/ 	.word	0xfffffffc


//--------------------- .text.gluon_wgmma         --------------------------
	.section	.text.gluon_wgmma,"ax",@progbits
	.align	128
        .global         gluon_wgmma
        .type           gluon_wgmma,@function
        .size           gluon_wgmma,(.L_x_52 - gluon_wgmma)
        .other          gluon_wgmma,@"STO_CUDA_ENTRY STV_DEFAULT"
gluon_wgmma:
.text.gluon_wgmma:
[----:B------:R-:W-:Y:S01]  /*0000*/  LDC R1, c[0x0][0x28] ;  /* 0x00000a00ff017b82 */ /* 0x000fe20000000800 */
[----:B------:R-:W1:Y:S07]  /*0010*/  S2R R0, SR_TID.X ;  /* 0x0000000000007919 */ /* 0x000e6e0000002100 */
[----:B------:R-:W2:Y:S01]  /*0020*/  S2UR UR4, SR_CgaCtaId ;  /* 0x00000000000479c3 */ /* 0x000ea20000008800 */
[----:B------:R-:W-:Y:S01]  /*0030*/  UMOV UR5, 0x400 ;  /* 0x0000040000057882 */ /* 0x000fe20000000000 */
[----:B------:R-:W-:Y:S01]  /*0040*/  ULDC UR7, c[0x0][0xc] ;  /* 0x0000030000077ab9 */ /* 0x000fe20000000800 */
[----:B------:R-:W-:Y:S01]  /*0050*/  ULDC.64 UR24, c[0x0][0x250] ;  /* 0x0000940000187ab9 */ /* 0x000fe20000000a00 */
[----:B------:R-:W-:Y:S04]  /*0060*/  BSSY B0, `(.L_x_0) ;  /* 0x000001e000007945 */ /* 0x000fe80003800000 */
[----:B------:R-:W3:Y:S08]  /*0070*/  LDC R4, c[0x0][0x228] ;  /* 0x00008a00ff047b82 */ /* 0x000ef00000000800 */
[----:B------:R-:W4:Y:S08]  /*0080*/  LDC R14, c[0x0][0x230] ;  /* 0x00008c00ff0e7b82 */ /* 0x000f300000000800 */
[----:B------:R-:W-:Y:S01]  /*0090*/  S2UR UR29, SR_CTAID.Y ;  /* 0x00000000001d79c3 */ /* 0x000fe20000002600 */
[----:B--2---:R-:W-:-:S03]  /*00a0*/  ULEA UR5, UR4, UR5, 0x18 ;  /* 0x0000000504057291 */ /* 0x004fc6000f8ec03f */
[----:B------:R-:W-:Y:S01]  /*00b0*/  ULDC UR4, c[0x0][0x10] ;  /* 0x0000040000047ab9 */ /* 0x000fe20000000800 */
[----:B-1----:R-:W-:-:S03]  /*00c0*/  LOP3.LUT R6, R0, 0x7f, RZ, 0xc0, !PT ;  /* 0x0000007f00067812 */ /* 0x002fc600078ec0ff */
[----:B------:R-:W1:Y:S01]  /*00d0*/  S2UR UR6, SR_CTAID.Z ;  /* 0x00000000000679c3 */ /* 0x000e620000002700 */
[----:B---3--:R-:W-:Y:S01]  /*00e0*/  VIADD R4, R4, 0xffffffff ;  /* 0xffffffff04047836 */ /* 0x008fe20000000000 */
[C---:B------:R-:W-:Y:S02]  /*00f0*/  ISETP.GE.U32.AND P0, PT, R6.reuse, 0x20, PT ;  /* 0x000000200600780c */ /* 0x040fe40003f06070 */
[C---:B------:R-:W-:Y:S02]  /*0100*/  ISETP.NE.U32.AND P1, PT, R6.reuse, RZ, PT ;  /* 0x000000ff0600720c */ /* 0x040fe40003f25070 */
[----:B------:R-:W-:Y:S02]  /*0110*/  LEA R12, R6, UR5, 0x2 ;  /* 0x00000005060c7c11 */ /* 0x000fe4000f8e10ff */
[----:B------:R-:W2:Y:S01]  /*0120*/  S2UR UR30, SR_CTAID.X ;  /* 0x00000000001e79c3 */ /* 0x000ea20000002500 */
[----:B----4-:R-:W-:-:S06]  /*0130*/  VIADD R13, R14, 0xffffffff ;  /* 0xffffffff0e0d7836 */ /* 0x010fcc0000000000 */
[----:B------:R3:W-:Y:S01]  /*0140*/  @!P0 STS [R12], RZ ;  /* 0x000000ff0c008388 */ /* 0x0007e20000000800 */
[----:B------:R-:W-:-:S03]  /*0150*/  NOP ;  /* 0x0000000000007918 */ /* 0x000fc60000000000 */
[----:B------:R3:W-:Y:S01]  /*0160*/  @!P1 STS [UR5+0x24], R4 ;  /* 0x00002404ff009988 */ /* 0x0007e20008000805 */
[----:B-1----:R-:W-:-:S03]  /*0170*/  UIMAD UR4, UR6, UR4, UR29 ;  /* 0x00000004060472a4 */ /* 0x002fc6000f8e021d */
[----:B------:R3:W-:Y:S01]  /*0180*/  @!P1 STS [UR5+0x20], R13 ;  /* 0x0000200dff009988 */ /* 0x0007e20008000805 */
[----:B--2---:R-:W-:-:S04]  /*0190*/  UIMAD UR4, UR4, UR7, UR30 ;  /* 0x00000007040472a4 */ /* 0x004fc8000f8e021e */
[----:B------:R-:W-:-:S04]  /*01a0*/  UIMAD UR4, UR4, 0x180, URZ ;  /* 0x00000180040478a4 */ /* 0x000fc8000f8e023f */
[----:B------:R-:W-:-:S04]  /*01b0*/  UIADD3 UR20, UP0, UR4, UR24, URZ ;  /* 0x0000001804147290 */ /* 0x000fc8000ff1e03f */
[----:B------:R-:W-:Y:S01]  /*01c0*/  ULEA.HI.X.SX32 UR21, UR4, UR25, 0x1, UP0 ;  /* 0x0000001904157291 */ /* 0x000fe200080f0e3f */
[----:B---3--:R-:W-:Y:S11]  /*01d0*/  @P1 BRA `(.L_x_1) ;  /* 0x0000000000181947 */ /* 0x008ff60003800000 */
[----:B------:R-:W1:Y:S01]  /*01e0*/  LDS R2, [UR5+0x8] ;  /* 0x00000805ff027984 */ /* 0x000e620008000800 */
[----:B------:R-:W2:Y:S01]  /*01f0*/  LDC.64 R8, c[0x0][0x210] ;  /* 0x00008400ff087b82 */ /* 0x000ea20000000a00 */
[----:B------:R-:W-:Y:S02]  /*0200*/  IMAD.MOV.U32 R3, RZ, RZ, 0x70 ;  /* 0x00000070ff037424 */ /* 0x000fe400078e00ff */
[----:B--2---:R2:W-:Y:S03]  /*0210*/  STS.64 [UR5], R8 ;  /* 0x00000008ff007988 */ /* 0x0045e60008000a05 */
[----:B-1----:R-:W-:-:S05]  /*0220*/  LOP3.LUT R2, R2, 0x10, R3, 0xd8, !PT ;  /* 0x0000001002027812 */ /* 0x002fca00078ed803 */
[----:B------:R2:W-:Y:S02]  /*0230*/  STS [UR5+0x8], R2 ;  /* 0x00000802ff007988 */ /* 0x0005e40008000805 */
.L_x_1:
[----:B------:R-:W-:Y:S05]  /*0240*/  BSYNC B0 ;  /* 0x0000000000007941 */ /* 0x000fea0003800000 */
.L_x_0:
[----:B------:R-:W-:Y:S04]  /*0250*/  BSSY B0, `(.L_x_2) ;  /* 0x000000a000007945 */ /* 0x000fe80003800000 */
[----:B------:R-:W-:Y:S05]  /*0260*/  @P1 BRA `(.L_x_3) ;  /* 0x0000000000201947 */ /* 0x000fea0003800000 */
[----:B--2---:R-:W1:Y:S01]  /*0270*/  LDS R2, [UR5+0x34] ;  /* 0x00003405ff027984 */ /* 0x004e620008000800 */
[----:B------:R-:W-:Y:S02]  /*0280*/  IMAD.MOV.U32 R3, RZ, RZ, 0x1f000000 ;  /* 0x1f000000ff037424 */ /* 0x000fe400078e00ff */
[----:B------:R-:W-:Y:S01]  /*0290*/  @!P1 IMAD.MOV.U32 R5, RZ, RZ, 0x3f ;  /* 0x0000003fff059424 */ /* 0x000fe200078e00ff */
[----:B------:R-:W2:Y:S02]  /*02a0*/  @!P1 LDS R8, [UR5+0x38] ;  /* 0x00003805ff089984 */ /* 0x000ea40008000800 */
[----:B-1----:R-:W-:Y:S02]  /*02b0*/  LOP3.LUT R2, R2, 0xff000000, R3, 0xb8, !PT ;  /* 0xff00000002027812 */ /* 0x002fe400078eb803 */
[----:B--2---:R-:W-:-:S03]  /*02c0*/  @!P1 LOP3.LUT R3, R8, 0xff, R5, 0xb8, !PT ;  /* 0x000000ff08039812 */ /* 0x004fc600078eb805 */
[----:B------:R1:W-:Y:S04]  /*02d0*/  STS [UR5+0x34], R2 ;  /* 0x00003402ff007988 */ /* 0x0003e80008000805 */
[----:B------:R1:W-:Y:S02]  /*02e0*/  @!P1 STS [UR5+0x38], R3 ;  /* 0x00003803ff009988 */ /* 0x0003e40008000805 */
.L_x_3:
[----:B------:R-:W-:Y:S05]  /*02f0*/  BSYNC B0 ;  /* 0x0000000000007941 */ /* 0x000fea0003800000 */
.L_x_2:
[----:B------:R-:W-:Y:S04]  /*0300*/  BSSY B0, `(.L_x_4) ;  /* 0x000000e000007945 */ /* 0x000fe80003800000 */
[----:B------:R-:W-:Y:S05]  /*0310*/  @P1 BRA `(.L_x_5) ;  /* 0x0000000000301947 */ /* 0x000fea0003800000 */
[----:B-1----:R-:W1:Y:S01]  /*0320*/  LDS R3, [UR5+0x34] ;  /* 0x00003405ff037984 */ /* 0x002e620008000800 */
[----:B------:R-:W3:Y:S03]  /*0330*/  LDC.64 R10, c[0x0][0x238] ;  /* 0x00008e00ff0a7b82 */ /* 0x000ee60000000a00 */
[----:B--2---:R-:W2:Y:S01]  /*0340*/  LDS R2, [UR5+0x1c] ;  /* 0x00001c05ff027984 */ /* 0x004ea20008000800 */
[C---:B---3--:R-:W-:Y:S01]  /*0350*/  SHF.L.U64.HI R8, R10.reuse, 0x1, R11 ;  /* 0x000000010a087819 */ /* 0x048fe2000001020b */
[----:B------:R-:W-:-:S03]  /*0360*/  IMAD.SHL.U32 R5, R10, 0x2, RZ ;  /* 0x000000020a057824 */ /* 0x000fc600078e00ff */
[--C-:B------:R-:W-:Y:S02]  /*0370*/  SHF.R.U32.HI R7, RZ, 0x4, R8.reuse ;  /* 0x00000004ff077819 */ /* 0x100fe40000011608 */
[----:B------:R-:W-:-:S05]  /*0380*/  SHF.R.U64 R5, R5, 0x4, R8 ;  /* 0x0000000405057819 */ /* 0x000fca0000001208 */
[----:B------:R3:W-:Y:S01]  /*0390*/  STS [UR5+0xc], R5 ;  /* 0x00000c05ff007988 */ /* 0x0007e20008000805 */
[----:B-1----:R-:W-:Y:S02]  /*03a0*/  LOP3.LUT R3, R3, 0x7, RZ, 0xb8, !PT ;  /* 0x0000000703037812 */ /* 0x002fe400078eb8ff */
[----:B--2---:R-:W-:-:S03]  /*03b0*/  LOP3.LUT R2, R2, 0xf, R7, 0xb8, !PT ;  /* 0x0000000f02027812 */ /* 0x004fc600078eb807 */
[----:B------:R3:W-:Y:S04]  /*03c0*/  STS [UR5+0x34], R3 ;  /* 0x00003403ff007988 */ /* 0x0007e80008000805 */
[----:B------:R3:W-:Y:S02]  /*03d0*/  STS [UR5+0x1c], R2 ;  /* 0x00001c02ff007988 */ /* 0x0007e40008000805 */
.L_x_5:
[----:B------:R-:W-:Y:S05]  /*03e0*/  BSYNC B0 ;  /* 0x0000000000007941 */ /* 0x000fea0003800000 */
.L_x_4:
[----:B------:R-:W-:Y:S04]  /*03f0*/  BSSY B1, `(.L_x_6) ;  /* 0x000001b000017945 */ /* 0x000fe80003800000 */
[----:B------:R-:W-:Y:S01]  /*0400*/  BSSY B0, `(.L_x_7) ;  /* 0x0000016000007945 */ /* 0x000fe20003800000 */
[----:B------:R-:W-:-:S03]  /*0410*/  IMAD.MOV.U32 R7, RZ, RZ, RZ ;  /* 0x000000ffff077224 */ /* 0x000fc600078e00ff */
[----:B------:R-:W-:Y:S05]  /*0420*/  @P1 BRA `(.L_x_8) ;  /* 0x0000000000201947 */ /* 0x000fea0003800000 */
[----:B-123--:R-:W1:Y:S02]  /*0430*/  LDS R2, [UR5+0x34] ;  /* 0x00003405ff027984 */ /* 0x00ee640008000800 */
[----:B-1----:R-:W-:-:S05]  /*0440*/  LOP3.LUT R2, R2, 0x38, RZ, 0xb8, !PT ;  /* 0x0000003802027812 */ /* 0x002fca00078eb8ff */
[----:B------:R1:W-:Y:S01]  /*0450*/  STS [UR5+0x34], R2 ;  /* 0x00003402ff007988 */ /* 0x0003e20008000805 */
[----:B------:R-:W-:Y:S05]  /*0460*/  @P1 BRA `(.L_x_9) ;  /* 0x0000000000201947 */ /* 0x000fea0003800000 */
[----:B-1----:R-:W1:Y:S01]  /*0470*/  LDS R2, [UR5+0x8] ;  /* 0x00000805ff027984 */ /* 0x002e620008000800 */
[----:B------:R-:W-:-:S05]  /*0480*/  IMAD.MOV.U32 R3, RZ, RZ, 0x780 ;  /* 0x00000780ff037424 */ /* 0x000fca00078e00ff */
[----:B-1----:R-:W-:-:S05]  /*0490*/  LOP3.LUT R2, R2, 0x500, R3, 0xd8, !PT ;  /* 0x0000050002027812 */ /* 0x002fca00078ed803 */
[----:B------:R4:W-:Y:S02]  /*04a0*/  STS [UR5+0x8], R2 ;  /* 0x00000802ff007988 */ /* 0x0009e40008000805 */
.L_x_8:
[----:B------:R-:W-:Y:S05]  /*04b0*/  @P1 BRA `(.L_x_10) ;  /* 0x0000000000281947 */ /* 0x000fea0003800000 */
[----:B-1234-:R-:W1:Y:S02]  /*04c0*/  LDS R2, [UR5+0x8] ;  /* 0x00000805ff027984 */ /* 0x01ee640008000800 */
[----:B-1----:R-:W-:-:S05]  /*04d0*/  LOP3.LUT R2, R2, 0x1800, RZ, 0xb8, !PT ;  /* 0x0000180002027812 */ /* 0x002fca00078eb8ff */
[----:B------:R2:W-:Y:S02]  /*04e0*/  STS [UR5+0x8], R2 ;  /* 0x00000802ff007988 */ /* 0x0005e40008000805 */
.L_x_9:
[----:B------:R-:W-:Y:S05]  /*04f0*/  @P1 BREAK B0 ;  /* 0x0000000000001942 */ /* 0x000fea0003800000 */
[----:B------:R-:W-:Y:S05]  /*0500*/  @P1 BRA `(.L_x_11) ;  /* 0x0000000000241947 */ /* 0x000fea0003800000 */
[----:B------:R-:W3:Y:S01]  /*0510*/  LDS R3, [UR5+0x8] ;  /* 0x00000805ff037984 */ /* 0x000ee20008000800 */
[----:B-12---:R-:W-:-:S05]  /*0520*/  IMAD.MOV.U32 R2, RZ, RZ, 0x6000 ;  /* 0x00006000ff027424 */ /* 0x006fca00078e00ff */
[----:B---3--:R-:W-:-:S04]  /*0530*/  LOP3.LUT R2, R3, 0x4000, R2, 0xd8, !PT ;  /* 0x0000400003027812 */ /* 0x008fc800078ed802 */
[----:B------:R-:W-:-:S05]  /*0540*/  LOP3.LUT R2, R2, 0x400000, RZ, 0xb8, !PT ;  /* 0x0040000002027812 */ /* 0x000fca00078eb8ff */
[----:B------:R5:W-:Y:S02]  /*0550*/  STS [UR5+0x8], R2 ;  /* 0x00000802ff007988 */ /* 0x000be40008000805 */
.L_x_10:
[----:B------:R-:W-:Y:S05]  /*0560*/  BSYNC B0 ;  /* 0x0000000000007941 */ /* 0x000fea0003800000 */
.L_x_7:
[----:B-12345:R-:W1:Y:S02]  /*0570*/  @!P1 LDS R2, [UR5+0x8] ;  /* 0x00000805ff029984 */ /* 0x03ee640008000800 */
[----:B-1----:R-:W-:-:S05]  /*0580*/  @!P1 LOP3.LUT R2, R2, 0x8000, RZ, 0xb8, !PT ;  /* 0x0000800002029812 */ /* 0x002fca00078eb8ff */
[----:B------:R3:W-:Y:S02]  /*0590*/  @!P1 STS [UR5+0x8], R2 ;  /* 0x00000802ff009988 */ /* 0x0007e40008000805 */
.L_x_11:
[----:B------:R-:W-:Y:S05]  /*05a0*/  BSYNC B1 ;  /* 0x0000000000017941 */ /* 0x000fea0003800000 */
.L_x_6:
[----:B------:R-:W-:Y:S05]  /*05b0*/  WARPSYNC.ALL ;  /* 0x0000000000007948 */ /* 0x000fea0003800000 */
[----:B------:R-:W4:Y:S02]  /*05c0*/  LDC R5, c[0x0][0x22c] ;  /* 0x00008b00ff057b82 */ /* 0x000f240000000800 */
[----:B----4-:R-:W-:Y:S01]  /*05d0*/  VIADD R5, R5, 0xffffffff ;  /* 0xffffffff05057836 */ /* 0x010fe20000000000 */
[----:B------:R-:W-:Y:S06]  /*05e0*/  @P0 BRA `(.L_x_12) ;  /* 0x0000000000280947 */ /* 0x000fec0003800000 */
[----:B-123--:R-:W1:Y:S01]  /*05f0*/  S2R R2, SR_LANEID ;  /* 0x0000000000027919 */ /* 0x00ee620000000000 */
[----:B------:R-:W-:Y:S05]  /*0600*/  WARPSYNC.ALL ;  /* 0x0000000000007948 */ /* 0x000fea0003800000 */
[----:B-1----:R-:W-:-:S05]  /*0610*/  IMAD.SHL.U32 R8, R2, 0x4, RZ ;  /* 0x0000000402087824 */ /* 0x002fca00078e00ff */
[----:B------:R-:W1:Y:S01]  /*0620*/  LDS R9, [R8+UR5] ;  /* 0x0000000508097984 */ /* 0x000e620008000800 */
[----:B------:R-:W-:-:S05]  /*0630*/  IADD3 R2, P2, R8, UR20, RZ ;  /* 0x0000001408027c10 */ /* 0x000fca000ff5e0ff */
[----:B------:R-:W-:-:S05]  /*0640*/  IMAD.X R3, RZ, RZ, UR21, P2 ;  /* 0x00000015ff037e24 */ /* 0x000fca00090e06ff */
[----:B-1----:R4:W5:Y:S01]  /*0650*/  ATOMG.E.EXCH.STRONG.GPU PT, RZ, [R2], R9 ;  /* 0x0000000902ff73a8 */ /* 0x00296200041ee100 */
[----:B------:R-:W-:-:S04]  /*0660*/  DEPBAR {5,4,3,2,1,0} ;  /* 0x0000003f0000791a */ /* 0x000fc80000000000 */
[----:B------:R4:W-:Y:S01]  /*0670*/  UTMACCTL.IV [UR20] ;  /* 0x00000000140079b9 */ /* 0x0009e20008000000 */
[----:B------:R-:W-:Y:S01]  /*0680*/  NOP ;  /* 0x0000000000007918 */ /* 0x000fe20000000000 */
.L_x_12:
[----:B------:R-:W-:Y:S05]  /*0690*/  @P0 BRA `(.L_x_13) ;  /* 0x00000000000c0947 */ /* 0x000fea0003800000 */
[----:B------:R0:W-:Y:S01]  /*06a0*/  UTMACMDFLUSH ;  /* 0x00000000000079b7 */ /* 0x0001e20000000000 */
[----:B------:R-:W-:Y:S05]  /*06b0*/  @P0 BRA `(.L_x_13) ;  /* 0x0000000000040947 */ /* 0x000fea0003800000 */
[----:B------:R-:W-:-:S04]  /*06c0*/  DEPBAR.LE SB0, 0x0 ;  /* 0x000080000000791a */ /* 0x000fc80000000000 */
.L_x_13:
[----:B------:R-:W-:Y:S05]  /*06d0*/  WARPSYNC.ALL ;  /* 0x0000000000007948 */ /* 0x000fea0003800000 */
[----:B-----5:R-:W-:Y:S06]  /*06e0*/  BAR.SYNC.DEFER_BLOCKING 0x0 ;  /* 0x0000000000007b1d */ /* 0x020fec0000010000 */
[----:B------:R-:W-:Y:S02]  /*06f0*/  BSSY B1, `(.L_x_14) ;  /* 0x000000b000017945 */ /* 0x000fe40003800000 */
[----:B------:R-:W-:Y:S06]  /*0700*/  BAR.SYNC.DEFER_BLOCKING 0x0 ;  /* 0x0000000000007b1d */ /* 0x000fec0000010000 */
[----:B------:R5:W-:Y:S01]  /*0710*/  @!P0 STS [R12], RZ ;  /* 0x000000ff0c008388 */ /* 0x000be20000000800 */
[----:B------:R-:W-:Y:S01]  /*0720*/  NOP ;  /* 0x0000000000007918 */ /* 0x000fe20000000000 */
[----:B------:R-:W-:Y:S05]  /*0730*/  @P1 BRA `(.L_x_15) ;  /* 0x0000000000181947 */ /* 0x000fea0003800000 */
[----:B-1234-:R-:W1:Y:S01]  /*0740*/  LDS R2, [UR5+0x8] ;  /* 0x00000805ff027984 */ /* 0x01ee620008000800 */
[----:B------:R-:W2:Y:S01]  /*0750*/  LDC.64 R8, c[0x0][0x218] ;  /* 0x00008600ff087b82 */ /* 0x000ea20000000a00 */
[----:B------:R-:W-:Y:S02]  /*0760*/  IMAD.MOV.U32 R3, RZ, RZ, 0x70 ;  /* 0x00000070ff037424 */ /* 0x000fe400078e00ff */
[----:B--2---:R2:W-:Y:S03]  /*0770*/  STS.64 [UR5], R8 ;  /* 0x00000008ff007988 */ /* 0x0045e60008000a05 */
[----:B-1----:R-:W-:-:S05]  /*0780*/  LOP3.LUT R2, R2, 0x10, R3, 0xd8, !PT ;  /* 0x0000001002027812 */ /* 0x002fca00078ed803 */
[----:B------:R2:W-:Y:S02]  /*0790*/  STS [UR5+0x8], R2 ;  /* 0x00000802ff007988 */ /* 0x0005e40008000805 */
.L_x_15:
[----:B----4-:R-:W-:Y:S05]  /*07a0*/  BSYNC B1 ;  /* 0x0000000000017941 */ /* 0x010fea0003800000 */
.L_x_14:
[----:B------:R-:W-:Y:S04]  /*07b0*/  BSSY B1, `(.L_x_16) ;  /* 0x000000a000017945 */ /* 0x000fe80003800000 */
[----:B------:R-:W-:Y:S05]  /*07c0*/  @P1 BRA `(.L_x_17) ;  /* 0x0000000000201947 */ /* 0x000fea0003800000 */
[----:B-123--:R-:W1:Y:S01]  /*07d0*/  LDS R2, [UR5+0x34] ;  /* 0x00003405ff027984 */ /* 0x00ee620008000800 */
[----:B------:R-:W-:Y:S02]  /*07e0*/  IMAD.MOV.U32 R3, RZ, RZ, 0x3f000000 ;  /* 0x3f000000ff037424 */ /* 0x000fe400078e00ff */
[----:B------:R-:W-:Y:S01]  /*07f0*/  @!P1 IMAD.MOV.U32 R8, RZ, RZ, 0x1f ;  /* 0x0000001fff089424 */ /* 0x000fe200078e00ff */
[----:B------:R-:W2:Y:S02]  /*0800*/  @!P1 LDS R9, [UR5+0x38] ;  /* 0x00003805ff099984 */ /* 0x000ea40008000800 */
[----:B-1----:R-:W-:Y:S02]  /*0810*/  LOP3.LUT R2, R2, 0xff000000, R3, 0xb8, !PT ;  /* 0xff00000002027812 */ /* 0x002fe400078eb803 */
[----:B--2---:R-:W-:-:S03]  /*0820*/  @!P1 LOP3.LUT R3, R9, 0xff, R8, 0xb8, !PT ;  /* 0x000000ff09039812 */ /* 0x004fc600078eb808 */
[----:B------:R4:W-:Y:S04]  /*0830*/  STS [UR5+0x34], R2 ;  /* 0x00003402ff007988 */ /* 0x0009e80008000805 */
[----:B------:R4:W-:Y:S02]  /*0840*/  @!P1 STS [UR5+0x38], R3 ;  /* 0x00003803ff009988 */ /* 0x0009e40008000805 */
.L_x_17:
[----:B------:R-:W-:Y:S05]  /*0850*/  BSYNC B1 ;  /* 0x0000000000017941 */ /* 0x000fea0003800000 */
.L_x_16:
[----:B------:R-:W-:Y:S04]  /*0860*/  BSSY B1, `(.L_x_18) ;  /* 0x0000004000017945 */ /* 0x000fe80003800000 */
[----:B------:R-:W-:Y:S05]  /*0870*/  @P1 BRA `(.L_x_19) ;  /* 0x0000000000081947 */ /* 0x000fea0003800000 */
[----:B------:R1:W-:Y:S04]  /*0880*/  STS [UR5+0x24], R13 ;  /* 0x0000240dff007988 */ /* 0x0003e80008000805 */
[----:B------:R1:W-:Y:S02]  /*0890*/  STS [UR5+0x20], R5 ;  /* 0x00002005ff007988 */ /* 0x0003e40008000805 */
.L_x_19:
[----:B------:R-:W-:Y:S05]  /*08a0*/  BSYNC B1 ;  /* 0x0000000000017941 */ /* 0x000fea0003800000 */
.L_x_18:
[----:B------:R-:W-:Y:S04]  /*08b0*/  BSSY B1, `(.L_x_20) ;  /* 0x000000e000017945 */ /* 0x000fe80003800000 */
[----:B------:R-:W-:Y:S05]  /*08c0*/  @P1 BRA `(.L_x_21) ;  /* 0x0000000000301947 */ /* 0x000fea0003800000 */
[----:B----4-:R-:W4:Y:S01]  /*08d0*/  LDS R3, [UR5+0x34] ;  /* 0x00003405ff037984 */ /* 0x010f220008000800 */
[----:B--2---:R-:W2:Y:S03]  /*08e0*/  LDC.64 R8, c[0x0][0x240] ;  /* 0x00009000ff087b82 */ /* 0x004ea60000000a00 */
[----:B-1-3--:R-:W1:Y:S01]  /*08f0*/  LDS R2, [UR5+0x1c] ;  /* 0x00001c05ff027984 */ /* 0x00ae620008000800 */
[C---:B--2---:R-:W-:Y:S01]  /*0900*/  SHF.L.U64.HI R9, R8.reuse, 0x1, R9 ;  /* 0x0000000108097819 */ /* 0x044fe20000010209 */
[----:B------:R-:W-:-:S03]  /*0910*/  IMAD.SHL.U32 R8, R8, 0x2, RZ ;  /* 0x0000000208087824 */ /* 0x000fc600078e00ff */
[--C-:B------:R-:W-:Y:S02]  /*0920*/  SHF.R.U32.HI R11, RZ, 0x4, R9.reuse ;  /* 0x00000004ff0b7819 */ /* 0x100fe40000011609 */
[----:B------:R-:W-:-:S05]  /*0930*/  SHF.R.U64 R8, R8, 0x4, R9 ;  /* 0x0000000408087819 */ /* 0x000fca0000001209 */
[----:B------:R2:W-:Y:S01]  /*0940*/  STS [UR5+0xc], R8 ;  /* 0x00000c08ff007988 */ /* 0x0005e20008000805 */
[----:B----4-:R-:W-:Y:S02]  /*0950*/  LOP3.LUT R3, R3, 0x7, RZ, 0xb8, !PT ;  /* 0x0000000703037812 */ /* 0x010fe400078eb8ff */
[----:B-1----:R-:W-:-:S03]  /*0960*/  LOP3.LUT R2, R2, 0xf, R11, 0xb8, !PT ;  /* 0x0000000f02027812 */ /* 0x002fc600078eb80b */
[----:B------:R2:W-:Y:S04]  /*0970*/  STS [UR5+0x34], R3 ;  /* 0x00003403ff007988 */ /* 0x0005e80008000805 */
[----:B------:R2:W-:Y:S02]  /*0980*/  STS [UR5+0x1c], R2 ;  /* 0x00001c02ff007988 */ /* 0x0005e40008000805 */
.L_x_21:
[----:B------:R-:W-:Y:S05]  /*0990*/  BSYNC B1 ;  /* 0x0000000000017941 */ /* 0x000fea0003800000 */
.L_x_20:
[----:B------:R-:W-:Y:S04]  /*09a0*/  BSSY B2, `(.L_x_22) ;  /* 0x000001a000027945 */ /* 0x000fe80003800000 */
[----:B------:R-:W-:Y:S04]  /*09b0*/  BSSY B1, `(.L_x_23) ;  /* 0x0000015000017945 */ /* 0x000fe80003800000 */
[----:B------:R-:W-:Y:S05]  /*09c0*/  @P1 BRA `(.L_x_24) ;  /* 0x0000000000201947 */ /* 0x000fea0003800000 */
[----:B-1234-:R-:W1:Y:S02]  /*09d0*/  LDS R2, [UR5+0x34] ;  /* 0x00003405ff027984 */ /* 0x01ee640008000800 */
[----:B-1----:R-:W-:-:S05]  /*09e0*/  LOP3.LUT R2, R2, 0x38, RZ, 0xb8, !PT ;  /* 0x0000003802027812 */ /* 0x002fca00078eb8ff */
[----:B------:R1:W-:Y:S01]  /*09f0*/  STS [UR5+0x34], R2 ;  /* 0x00003402ff007988 */ /* 0x0003e20008000805 */
[----:B------:R-:W-:Y:S05]  /*0a00*/  @P1 BRA `(.L_x_25) ;  /* 0x0000000000201947 */ /* 0x000fea0003800000 */
[----:B-1----:R-:W1:Y:S01]  /*0a10*/  LDS R2, [UR5+0x8] ;  /* 0x00000805ff027984 */ /* 0x002e620008000800 */
[----:B------:R-:W-:-:S05]  /*0a20*/  IMAD.MOV.U32 R3, RZ, RZ, 0x780 ;  /* 0x00000780ff037424 */ /* 0x000fca00078e00ff */
[----:B-1----:R-:W-:-:S05]  /*0a30*/  LOP3.LUT R2, R2, 0x500, R3, 0xd8, !PT ;  /* 0x0000050002027812 */ /* 0x002fca00078ed803 */
[----:B------:R1:W-:Y:S02]  /*0a40*/  STS [UR5+0x8], R2 ;  /* 0x00000802ff007988 */ /* 0x0003e40008000805 */
.L_x_24:
[----:B------:R-:W-:Y:S05]  /*0a50*/  @P1 BRA `(.L_x_26) ;  /* 0x0000000000281947 */ /* 0x000fea0003800000 */
[----:B-1234-:R-:W1:Y:S02]  /*0a60*/  LDS R2, [UR5+0x8] ;  /* 0x00000805ff027984 */ /* 0x01ee640008000800 */
[----:B-1----:R-:W-:-:S05]  /*0a70*/  LOP3.LUT R2, R2, 0x1800, RZ, 0xb8, !PT ;  /* 0x0000180002027812 */ /* 0x002fca00078eb8ff */
[----:B------:R2:W-:Y:S02]  /*0a80*/  STS [UR5+0x8], R2 ;  /* 0x00000802ff007988 */ /* 0x0005e40008000805 */
.L_x_25:
[----:B------:R-:W-:Y:S05]  /*0a90*/  @P1 BREAK B1 ;  /* 0x0000000000011942 */ /* 0x000fea0003800000 */
[----:B------:R-:W-:Y:S05]  /*0aa0*/  @P1 BRA `(.L_x_27) ;  /* 0x0000000000241947 */ /* 0x000fea0003800000 */
[----:B-12---:R-:W1:Y:S01]  /*0ab0*/  LDS R2, [UR5+0x8] ;  /* 0x00000805ff027984 */ /* 0x006e620008000800 */
[----:B------:R-:W-:-:S05]  /*0ac0*/  IMAD.MOV.U32 R3, RZ, RZ, 0x6000 ;  /* 0x00006000ff037424 */ /* 0x000fca00078e00ff */
[----:B-1----:R-:W-:-:S04]  /*0ad0*/  LOP3.LUT R2, R2, 0x6000, R3, 0xd8, !PT ;  /* 0x0000600002027812 */ /* 0x002fc800078ed803 */
[----:B------:R-:W-:-:S05]  /*0ae0*/  LOP3.LUT R2, R2, 0x400000, RZ, 0xb8, !PT ;  /* 0x0040000002027812 */ /* 0x000fca00078eb8ff */
[----:B------:R1:W-:Y:S02]  /*0af0*/  STS [UR5+0x8], R2 ;  /* 0x00000802ff007988 */ /* 0x0003e40008000805 */
.L_x_26:
[----:B------:R-:W-:Y:S05]  /*0b00*/  BSYNC B1 ;  /* 0x0000000000017941 */ /* 0x000fea0003800000 */
.L_x_23:
[----:B-1234-:R-:W1:Y:S02]  /*0b10*/  @!P1 LDS R2, [UR5+0x8] ;  /* 0x00000805ff029984 */ /* 0x01ee640008000800 */
[----:B-1----:R-:W-:-:S05]  /*0b20*/  @!P1 LOP3.LUT R2, R2, 0x8000, RZ, 0xb8, !PT ;  /* 0x0000800002029812 */ /* 0x002fca00078eb8ff */
[----:B------:R3:W-:Y:S02]  /*0b30*/  @!P1 STS [UR5+0x8], R2 ;  /* 0x00000802ff009988 */ /* 0x0007e40008000805 */
.L_x_27:
[----:B------:R-:W-:Y:S05]  /*0b40*/  BSYNC B2 ;  /* 0x0000000000027941 */ /* 0x000fea0003800000 */
.L_x_22:
[----:B------:R-:W-:Y:S05]  /*0b50*/  WARPSYNC.ALL ;  /* 0x0000000000007948 */ /* 0x000fea0003800000 */
[----:B------:R-:W-:-:S04]  /*0b60*/  UIADD3 UR23, UR4, 0x80, URZ ;  /* 0x0000008004177890 */ /* 0x000fc8000fffe03f */
[----:B------:R-:W-:-:S04]  /*0b70*/  UIADD3 UR22, UP0, UR23, UR24, URZ ;  /* 0x0000001817167290 */ /* 0x000fc8000ff1e03f */
[----:B------:R-:W-:Y:S01]  /*0b80*/  ULEA.HI.X.SX32 UR23, UR23, UR25, 0x1, UP0 ;  /* 0x0000001917177291 */ /* 0x000fe200080f0e3f */
[----:B------:R-:W-:Y:S11]  /*0b90*/  @P0 BRA `(.L_x_28) ;  /* 0x0000000000280947 */ /* 0x000ff60003800000 */
[----:B-123--:R-:W1:Y:S01]  /*0ba0*/  S2R R2, SR_LANEID ;  /* 0x0000000000027919 */ /* 0x00ee620000000000 */
[----:B------:R-:W-:Y:S05]  /*0bb0*/  WARPSYNC.ALL ;  /* 0x0000000000007948 */ /* 0x000fea0003800000 */
[----:B-1----:R-:W-:-:S05]  /*0bc0*/  IMAD.SHL.U32 R8, R2, 0x4, RZ ;  /* 0x0000000402087824 */ /* 0x002fca00078e00ff */
[----:B------:R-:W1:Y:S01]  /*0bd0*/  LDS R9, [R8+UR5] ;  /* 0x0000000508097984 */ /* 0x000e620008000800 */
[----:B------:R-:W-:-:S05]  /*0be0*/  IADD3 R2, P2, R8, UR22, RZ ;  /* 0x0000001608027c10 */ /* 0x000fca000ff5e0ff */
[----:B------:R-:W-:-:S05]  /*0bf0*/  IMAD.X R3, RZ, RZ, UR23, P2 ;  /* 0x00000017ff037e24 */ /* 0x000fca00090e06ff */
[----:B-1----:R4:W2:Y:S01]  /*0c00*/  ATOMG.E.EXCH.STRONG.GPU PT, RZ, [R2], R9 ;  /* 0x0000000902ff73a8 */ /* 0x0028a200041ee100 */
[----:B------:R-:W-:-:S04]  /*0c10*/  DEPBAR {5,4,3,2,1,0} ;  /* 0x0000003f0000791a */ /* 0x000fc80000000000 */
[----:B------:R4:W-:Y:S01]  /*0c20*/  UTMACCTL.IV [UR22] ;  /* 0x00000000160079b9 */ /* 0x0009e20008000000 */
[----:B------:R-:W-:Y:S01]  /*0c30*/  NOP ;  /* 0x0000000000007918 */ /* 0x000fe20000000000 */
.L_x_28:
[----:B------:R-:W-:Y:S05]  /*0c40*/  @P0 BRA `(.L_x_29) ;  /* 0x00000000000c0947 */ /* 0x000fea0003800000 */
[----:B------:R0:W-:Y:S01]  /*0c50*/  UTMACMDFLUSH ;  /* 0x00000000000079b7 */ /* 0x0001e20000000000 */
[----:B------:R-:W-:Y:S05]  /*0c60*/  @P0 BRA `(.L_x_29) ;  /* 0x0000000000040947 */ /* 0x000fea0003800000 */
[----:B------:R-:W-:-:S04]  /*0c70*/  DEPBAR.LE SB0, 0x0 ;  /* 0x000080000000791a */ /* 0x000fc80000000000 */
.L_x_29:
[----:B------:R-:W-:Y:S05]  /*0c80*/  WARPSYNC.ALL ;  /* 0x0000000000007948 */ /* 0x000fea0003800000 */
[----:B--2---:R-:W-:Y:S06]  /*0c90*/  BAR.SYNC.DEFER_BLOCKING 0x0 ;  /* 0x0000000000007b1d */ /* 0x004fec0000010000 */
[----:B------:R-:W-:Y:S02]  /*0ca0*/  BSSY B2, `(.L_x_30) ;  /* 0x000000b000027945 */ /* 0x000fe40003800000 */
[----:B------:R-:W-:Y:S06]  /*0cb0*/  BAR.SYNC.DEFER_BLOCKING 0x0 ;  /* 0x0000000000007b1d */ /* 0x000fec0000010000 */
[----:B------:R2:W-:Y:S01]  /*0cc0*/  @!P0 STS [R12], RZ ;  /* 0x000000ff0c008388 */ /* 0x0005e20000000800 */
[----:B------:R-:W-:Y:S01]  /*0cd0*/  NOP ;  /* 0x0000000000007918 */ /* 0x000fe20000000000 */
[----:B------:R-:W-:Y:S05]  /*0ce0*/  @P1 BRA `(.L_x_31) ;  /* 0x0000000000181947 */ /* 0x000fea0003800000 */
[----:B-1-34-:R-:W1:Y:S01]  /*0cf0*/  LDS R2, [UR5+0x8] ;  /* 0x00000805ff027984 */ /* 0x01ae620008000800 */
[----:B------:R-:W3:Y:S01]  /*0d00*/  LDC.64 R8, c[0x0][0x220] ;  /* 0x00008800ff087b82 */ /* 0x000ee20000000a00 */
[----:B------:R-:W-:Y:S02]  /*0d10*/  IMAD.MOV.U32 R3, RZ, RZ, 0x70 ;  /* 0x00000070ff037424 */ /* 0x000fe400078e00ff */
[----:B---3--:R3:W-:Y:S03]  /*0d20*/  STS.64 [UR5], R8 ;  /* 0x00000008ff007988 */ /* 0x0087e60008000a05 */
[----:B-1----:R-:W-:-:S05]  /*0d30*/  LOP3.LUT R2, R2, 0x10, R3, 0xd8, !PT ;  /* 0x0000001002027812 */ /* 0x002fca00078ed803 */
[----:B------:R3:W-:Y:S02]  /*0d40*/  STS [UR5+0x8], R2 ;  /* 0x00000802ff007988 */ /* 0x0007e40008000805 */
.L_x_31:
[----:B----4-:R-:W-:Y:S05]  /*0d50*/  BSYNC B2 ;  /* 0x0000000000027941 */ /* 0x010fea0003800000 */
.L_x_30:
[----:B------:R-:W-:Y:S04]  /*0d60*/  BSSY B3, `(.L_x_32) ;  /* 0x0000011000037945 */ /* 0x000fe80003800000 */
[----:B------:R-:W-:Y:S04]  /*0d70*/  BSSY B2, `(.L_x_33) ;  /* 0x000000e000027945 */ /* 0x000fe80003800000 */
[----:B------:R-:W-:Y:S05]  /*0d80*/  @P1 BRA `(.L_x_34) ;  /* 0x0000000000241947 */ /* 0x000fea0003800000 */
[----:B-1-3--:R-:W1:Y:S01]  /*0d90*/  LDS R2, [UR5+0x34] ;  /* 0x00003405ff027984 */ /* 0x00ae620008000800 */
[----:B------:R-:W-:-:S05]  /*0da0*/  IMAD.MOV.U32 R3, RZ, RZ, 0x3f000000 ;  /* 0x3f000000ff037424 */ /* 0x000fca00078e00ff */
[----:B-1----:R-:W-:-:S05]  /*0db0*/  LOP3.LUT R2, R2, 0xff000000, R3, 0xb8, !PT ;  /* 0xff00000002027812 */ /* 0x002fca00078eb803 */
[----:B------:R1:W-:Y:S01]  /*0dc0*/  STS [UR5+0x34], R2 ;  /* 0x00003402ff007988 */ /* 0x0003e20008000805 */
[----:B------:R-:W-:Y:S05]  /*0dd0*/  @P1 BRA `(.L_x_35) ;  /* 0x00000000001c1947 */ /* 0x000fea0003800000 */
[----:B-1----:R-:W1:Y:S01]  /*0de0*/  LDS R2, [UR5+0x38] ;  /* 0x00003805ff027984 */ /* 0x002e620008000800 */
[----:B------:R-:W-:-:S05]  /*0df0*/  IMAD.MOV.U32 R3, RZ, RZ, 0x3f ;  /* 0x0000003fff037424 */ /* 0x000fca00078e00ff */
[----:B-1----:R-:W-:-:S05]  /*0e00*/  LOP3.LUT R2, R2, 0xff, R3, 0xb8, !PT ;  /* 0x000000ff02027812 */ /* 0x002fca00078eb803 */
[----:B------:R4:W-:Y:S02]  /*0e10*/  STS [UR5+0x38], R2 ;  /* 0x00003802ff007988 */ /* 0x0009e40008000805 */
.L_x_34:
[----:B------:R-:W-:Y:S05]  /*0e20*/  @P1 BREAK B2 ;  /* 0x0000000000021942 */ /* 0x000fea0003800000 */
[----:B------:R-:W-:Y:S05]  /*0e30*/  @P1 BRA `(.L_x_36) ;  /* 0x00000000000c1947 */ /* 0x000fea0003800000 */
[----:B------:R1:W-:Y:S02]  /*0e40*/  STS [UR5+0x20], R5 ;  /* 0x00002005ff007988 */ /* 0x0003e40008000805 */
.L_x_35:
[----:B------:R-:W-:Y:S05]  /*0e50*/  BSYNC B2 ;  /* 0x0000000000027941 */ /* 0x000fea0003800000 */
.L_x_33:
[----:B------:R1:W-:Y:S02]  /*0e60*/  @!P1 STS [UR5+0x24], R4 ;  /* 0x00002404ff009988 */ /* 0x0003e40008000805 */
.L_x_36:
[----:B------:R-:W-:Y:S05]  /*0e70*/  BSYNC B3 ;  /* 0x0000000000037941 */ /* 0x000fea0003800000 */
.L_x_32:
[----:B------:R-:W-:Y:S05]  /*0e80*/  WARPSYNC.ALL ;  /* 0x0000000000007948 */ /* 0x000fea0003800000 */
[----:B------:R-:W-:Y:S04]  /*0e90*/  BSSY B3, `(.L_x_37) ;  /* 0x000000e000037945 */ /* 0x000fe80003800000 */
[----:B------:R-:W-:Y:S05]  /*0ea0*/  @P1 BRA `(.L_x_38) ;  /* 0x0000000000301947 */ /* 0x000fea0003800000 */
[----:B------:R-:W5:Y:S01]  /*0eb0*/  LDS R3, [UR5+0x34] ;  /* 0x00003405ff037984 */ /* 0x000f620008000800 */
[----:B-1----:R-:W1:Y:S03]  /*0ec0*/  LDC.64 R4, c[0x0][0x248] ;  /* 0x00009200ff047b82 */ /* 0x002e660000000a00 */
[----:B---34-:R-:W3:Y:S01]  /*0ed0*/  LDS R2, [UR5+0x1c] ;  /* 0x00001c05ff027984 */ /* 0x018ee20008000800 */
[C---:B-1----:R-:W-:Y:S01]  /*0ee0*/  SHF.L.U64.HI R5, R4.reuse, 0x1, R5 ;  /* 0x0000000104057819 */ /* 0x042fe20000010205 */
[----:B------:R-:W-:-:S03]  /*0ef0*/  IMAD.SHL.U32 R4, R4, 0x2, RZ ;  /* 0x0000000204047824 */ /* 0x000fc600078e00ff */
[--C-:B------:R-:W-:Y:S02]  /*0f00*/  SHF.R.U32.HI R9, RZ, 0x4, R5.reuse ;  /* 0x00000004ff097819 */ /* 0x100fe40000011605 */
[----:B------:R-:W-:-:S05]  /*0f10*/  SHF.R.U64 R4, R4, 0x4, R5 ;  /* 0x0000000404047819 */ /* 0x000fca0000001205 */
[----:B------:R1:W-:Y:S01]  /*0f20*/  STS [UR5+0xc], R4 ;  /* 0x00000c04ff007988 */ /* 0x0003e20008000805 */
[----:B-----5:R-:W-:Y:S02]  /*0f30*/  LOP3.LUT R3, R3, 0x7, RZ, 0xb8, !PT ;  /* 0x0000000703037812 */ /* 0x020fe400078eb8ff */
[----:B---3--:R-:W-:-:S03]  /*0f40*/  LOP3.LUT R2, R2, 0xf, R9, 0xb8, !PT ;  /* 0x0000000f02027812 */ /* 0x008fc600078eb809 */
[----:B------:R1:W-:Y:S04]  /*0f50*/  STS [UR5+0x34], R3 ;  /* 0x00003403ff007988 */ /* 0x0003e80008000805 */
[----:B------:R1:W-:Y:S02]  /*0f60*/  STS [UR5+0x1c], R2 ;  /* 0x00001c02ff007988 */ /* 0x0003e40008000805 */
.L_x_38:
[----:B------:R-:W-:Y:S05]  /*0f70*/  BSYNC B3 ;  /* 0x0000000000037941 */ /* 0x000fea0003800000 */
.L_x_37:
[----:B------:R-:W-:Y:S04]  /*0f80*/  BSSY B3, `(.L_x_39) ;  /* 0x000001a000037945 */ /* 0x000fe80003800000 */
[----:B------:R-:W-:Y:S04]  /*0f90*/  BSSY B4, `(.L_x_40) ;  /* 0x0000015000047945 */ /* 0x000fe80003800000 */
[----:B------:R-:W-:Y:S05]  /*0fa0*/  @P1 BRA `(.L_x_41) ;  /* 0x0000000000201947 */ /* 0x000fea0003800000 */
[----:B-1-34-:R-:W1:Y:S02]  /*0fb0*/  LDS R2, [UR5+0x34] ;  /* 0x00003405ff027984 */ /* 0x01ae640008000800 */
[----:B-1----:R-:W-:-:S05]  /*0fc0*/  LOP3.LUT R2, R2, 0x38, RZ, 0xb8, !PT ;  /* 0x0000003802027812 */ /* 0x002fca00078eb8ff */
[----:B------:R1:W-:Y:S01]  /*0fd0*/  STS [UR5+0x34], R2 ;  /* 0x00003402ff007988 */ /* 0x0003e20008000805 */
[----:B------:R-:W-:Y:S05]  /*0fe0*/  @P1 BRA `(.L_x_42) ;  /* 0x0000000000201947 */ /* 0x000fea0003800000 */
[----:B-1----:R-:W1:Y:S01]  /*0ff0*/  LDS R2, [UR5+0x8] ;  /* 0x00000805ff027984 */ /* 0x002e620008000800 */
[----:B------:R-:W-:-:S05]  /*1000*/  IMAD.MOV.U32 R3, RZ, RZ, 0x780 ;  /* 0x00000780ff037424 */ /* 0x000fca00078e00ff */
[----:B-1----:R-:W-:-:S05]  /*1010*/  LOP3.LUT R2, R2, 0x500, R3, 0xd8, !PT ;  /* 0x0000050002027812 */ /* 0x002fca00078ed803 */
[----:B------:R1:W-:Y:S02]  /*1020*/  STS [UR5+0x8], R2 ;  /* 0x00000802ff007988 */ /* 0x0003e40008000805 */
.L_x_41:
[----:B------:R-:W-:Y:S05]  /*1030*/  @P1 BRA `(.L_x_43) ;  /* 0x0000000000281947 */ /* 0x000fea0003800000 */
[----:B-1-34-:R-:W1:Y:S02]  /*1040*/  LDS R2, [UR5+0x8] ;  /* 0x00000805ff027984 */ /* 0x01ae640008000800 */
[----:B-1----:R-:W-:-:S05]  /*1050*/  LOP3.LUT R2, R2, 0x1800, RZ, 0xb8, !PT ;  /* 0x0000180002027812 */ /* 0x002fca00078eb8ff */
[----:B------:R3:W-:Y:S02]  /*1060*/  STS [UR5+0x8], R2 ;  /* 0x00000802ff007988 */ /* 0x0007e40008000805 */
.L_x_42:
[----:B------:R-:W-:Y:S05]  /*1070*/  @P1 BREAK B4 ;  /* 0x0000000000041942 */ /* 0x000fea0003800000 */
[----:B------:R-:W-:Y:S05]  /*1080*/  @P1 BRA `(.L_x_44) ;  /* 0x0000000000241947 */ /* 0x000fea0003800000 */
[----:B-1-3--:R-:W1:Y:S01]  /*1090*/  LDS R2, [UR5+0x8] ;  /* 0x00000805ff027984 */ /* 0x00ae620008000800 */
[----:B------:R-:W-:-:S05]  /*10a0*/  IMAD.MOV.U32 R3, RZ, RZ, 0x6000 ;  /* 0x00006000ff037424 */ /* 0x000fca00078e00ff */
[----:B-1----:R-:W-:-:S04]  /*10b0*/  LOP3.LUT R2, R2, 0x6000, R3, 0xd8, !PT ;  /* 0x0000600002027812 */ /* 0x002fc800078ed803 */
[----:B------:R-:W-:-:S05]  /*10c0*/  LOP3.LUT R2, R2, 0x400000, RZ, 0xb8, !PT ;  /* 0x0040000002027812 */ /* 0x000fca00078eb8ff */
[----:B------:R1:W-:Y:S02]  /*10d0*/  STS [UR5+0x8], R2 ;  /* 0x00000802ff007988 */ /* 0x0003e40008000805 */
.L_x_43:
[----:B------:R-:W-:Y:S05]  /*10e0*/  BSYNC B4 ;  /* 0x0000000000047941 */ /* 0x000fea0003800000 */
.L_x_40:
[----:B-1-34-:R-:W1:Y:S02]  /*10f0*/  @!P1 LDS R2, [UR5+0x8] ;  /* 0x00000805ff029984 */ /* 0x01ae640008000800 */
[----:B-1----:R-:W-:-:S05]  /*1100*/  @!P1 LOP3.LUT R2, R2, 0x8000, RZ, 0xb8, !PT ;  /* 0x0000800002029812 */ /* 0x002fca00078eb8ff */
[----:B------:R4:W-:Y:S02]  /*1110*/  @!P1 STS [UR5+0x8], R2 ;  /* 0x00000802ff009988 */ /* 0x0009e40008000805 */
.L_x_44:
[----:B------:R-:W-:Y:S05]  /*1120*/  BSYNC B3 ;  /* 0x0000000000037941 */ /* 0x000fea0003800000 */
.L_x_39:
[----:B------:R-:W-:Y:S05]  /*1130*/  WARPSYNC.ALL ;  /* 0x0000000000007948 */ /* 0x000fea0003800000 */
[----:B------:R-:W-:Y:S01]  /*1140*/  UIADD3 UR4, UR4, 0x100, URZ ;  /* 0x0000010004047890 */ /* 0x000fe2000fffe03f */
[----:B------:R-:W-:Y:S01]  /*1150*/  ISETP.GE.AND P2, PT, R14, 0x1, PT ;  /* 0x000000010e00780c */ /* 0x000fe20003f46270 */
[----:B------:R-:W-:Y:S01]  /*1160*/  IMAD.MOV.U32 R24, RZ, RZ, RZ ;  /* 0x000000ffff187224 */ /* 0x000fe200078e00ff */
[----:B------:R-:W-:Y:S01]  /*1170*/  SHF.R.U32.HI R8, RZ, 0x5, R0 ;  /* 0x00000005ff087819 */ /* 0x000fe20000011600 */
[----:B------:R-:W-:-:S04]  /*1180*/  UIADD3 UR24, UP0, UR4, UR24, URZ ;  /* 0x0000001804187290 */ /* 0x000fc8000ff1e03f */
[----:B------:R-:W-:Y:S01]  /*1190*/  ULEA.HI.X.SX32 UR25, UR4, UR25, 0x1, UP0 ;  /* 0x0000001904197291 */ /* 0x000fe200080f0e3f */
[----:B------:R-:W-:Y:S11]  /*11a0*/  @P0 BRA `(.L_x_45) ;  /* 0x0000000000280947 */ /* 0x000ff60003800000 */
[----:B-1-34-:R-:W1:Y:S01]  /*11b0*/  S2R R2, SR_LANEID ;  /* 0x0000000000027919 */ /* 0x01ae620000000000 */
[----:B------:R-:W-:Y:S05]  /*11c0*/  WARPSYNC.ALL ;  /* 0x0000000000007948 */ /* 0x000fea0003800000 */
[----:B-1----:R-:W-:-:S05]  /*11d0*/  IMAD.SHL.U32 R4, R2, 0x4, RZ ;  /* 0x0000000402047824 */ /* 0x002fca00078e00ff */
[----:B------:R-:W1:Y:S01]  /*11e0*/  LDS R5, [R4+UR5] ;  /* 0x0000000504057984 */ /* 0x000e620008000800 */
[----:B------:R-:W-:-:S05]  /*11f0*/  IADD3 R2, P3, R4, UR24, RZ ;  /* 0x0000001804027c10 */ /* 0x000fca000ff7e0ff */
[----:B------:R-:W-:-:S05]  /*1200*/  IMAD.X R3, RZ, RZ, UR25, P3 ;  /* 0x00000019ff037e24 */ /* 0x000fca00098e06ff */
[----:B-1----:R1:W3:Y:S01]  /*1210*/  ATOMG.E.EXCH.STRONG.GPU PT, RZ, [R2], R5 ;  /* 0x0000000502ff73a8 */ /* 0x0022e200041ee100 */
[----:B------:R-:W-:-:S04]  /*1220*/  DEPBAR {5,4,3,2,1,0} ;  /* 0x0000003f0000791a */ /* 0x000fc80000000000 */
[----:B------:R1:W-:Y:S01]  /*1230*/  UTMACCTL.IV [UR24] ;  /* 0x00000000180079b9 */ /* 0x0003e20008000000 */
[----:B------:R-:W-:Y:S01]  /*1240*/  NOP ;  /* 0x0000000000007918 */ /* 0x000fe20000000000 */
.L_x_45:
[----:B------:R-:W-:Y:S05]  /*1250*/  @P0 BRA `(.L_x_46) ;  /* 0x00000000000c0947 */ /* 0x000fea0003800000 */
[----:B------:R0:W-:Y:S01]  /*1260*/  UTMACMDFLUSH ;  /* 0x00000000000079b7 */ /* 0x0001e20000000000 */
[----:B------:R-:W-:Y:S05]  /*1270*/  @P0 BRA `(.L_x_46) ;  /* 0x0000000000040947 */ /* 0x000fea0003800000 */
[----:B------:R-:W-:-:S04]  /*1280*/  DEPBAR.LE SB0, 0x0 ;  /* 0x000080000000791a */ /* 0x000fc80000000000 */
.L_x_46:
[----:B------:R-:W-:Y:S05]  /*1290*/  WARPSYNC.ALL ;  /* 0x0000000000007948 */ /* 0x000fea0003800000 */
[----:B---3--:R-:W-:Y:S01]  /*12a0*/  BAR.SYNC.DEFER_BLOCKING 0x0 ;  /* 0x0000000000007b1d */ /* 0x008fe20000010000 */
[----:B------:R-:W-:Y:S01]  /*12b0*/  R2UR UR26, R8 ;  /* 0x00000000081a72ca */ /* 0x000fe200000e0000 */
[----:B------:R-:W-:Y:S01]  /*12c0*/  USHF.L.U32 UR27, UR29, 0x8, URZ ;  /* 0x000000081d1b7899 */ /* 0x000fe2000800063f */
[----:B------:R-:W-:Y:S01]  /*12d0*/  IMAD.MOV.U32 R25, RZ, RZ, RZ ;  /* 0x000000ffff197224 */ /* 0x000fe200078e00ff */
[----:B------:R-:W-:Y:S02]  /*12e0*/  CS2R R26, SRZ ;  /* 0x00000000001a7805 */ /* 0x000fe4000001ff00 */
[----:B------:R-:W-:Y:S01]  /*12f0*/  CS2R R28, SRZ ;  /* 0x00000000001c7805 */ /* 0x000fe2000001ff00 */
[----:B------:R-:W-:Y:S01]  /*1300*/  VOTEU.ALL UP0, P1 ;  /* 0x00000000003f7886 */ /* 0x000fe20000800000 */
[----:B------:R-:W-:Y:S01]  /*1310*/  UMOV UR6, 0x1 ;  /* 0x0000000100067882 */ /* 0x000fe20000000000 */
[----:B------:R-:W-:Y:S01]  /*1320*/  VOTEU.ALL UP1, P1 ;  /* 0x00000000003f7886 */ /* 0x000fe20000820000 */
[----:B------:R-:W-:Y:S01]  /*1330*/  VOTEU.ALL UP2, P1 ;  /* 0x00000000003f7886 */ /* 0x000fe20000840000 */
[----:B------:R-:W-:Y:S01]  /*1340*/  VOTEU.ALL UP3, P1 ;  /* 0x00000000003f7886 */ /* 0x000fe20000860000 */
[----:B------:R-:W-:-:S04]  /*1350*/  @!UP0 UIADD3 UR8, -UR6, 0x100000, URZ ;  /* 0x0010000006088890 */ /* 0x000fc8000fffe13f */
[----:B------:R-:W-:Y:S02]  /*1360*/  @!UP0 USHF.L.U32 UR9, UR8, 0xb, URZ ;  /* 0x0000000b08098899 */ /* 0x000fe4000800063f */
[----:B------:R-:W-:Y:S01]  /*1370*/  @!UP0 USHF.L.U32 UR8, UR8, 0x1, URZ ;  /* 0x0000000108088899 */ /* 0x000fe2000800063f */
[----:B------:R-:W-:Y:S01]  /*1380*/  CS2R R30, SRZ ;  /* 0x00000000001e7805 */ /* 0x000fe2000001ff00 */
        /* <DEDUP_REMOVED lines=12> */
[----:B------:R-:W-:Y:S01]  /*1450*/  VOTEU.ALL UP0, P1 ;  /* 0x00000000003f7886 */ /* 0x000fe20000800000 */
[----:B------:R-:W-:Y:S02]  /*1460*/  CS2R R38, SRZ ;  /* 0x0000000000267805 */ /* 0x000fe4000001ff00 */
[----:B------:R-:W-:Y:S02]  /*1470*/  CS2R R40, SRZ ;  /* 0x0000000000287805 */ /* 0x000fe4000001ff00 */
[----:B------:R-:W-:Y:S02]  /*1480*/  CS2R R42, SRZ ;  /* 0x00000000002a7805 */ /* 0x000fe4000001ff00 */
[----:B------:R-:W-:Y:S01]  /*1490*/  CS2R R44, SRZ ;  /* 0x00000000002c7805 */ /* 0x000fe2000001ff00 */
[----:B------:R-:W3:Y:S02]  /*14a0*/  FENCE.VIEW.ASYNC.S ;  /* 0x00000000000073c6 */ /* 0x000ee40000000000 */
[----:B---3--:R-:W3:Y:S02]  /*14b0*/  @!UP0 SYNCS.EXCH.64 URZ, [UR5+0x14000], UR8 ;  /* 0x01400008053f85b2 */ /* 0x008ee40008000100 */
[----:B---3--:R-:W-:Y:S01]  /*14c0*/  BAR.SYNC.DEFER_BLOCKING 0x0 ;  /* 0x0000000000007b1d */ /* 0x008fe20000010000 */
[----:B------:R-:W-:-:S02]  /*14d0*/  CS2R R46, SRZ ;  /* 0x00000000002e7805 */ /* 0x000fc4000001ff00 */
[----:B------:R-:W-:Y:S02]  /*14e0*/  CS2R R48, SRZ ;  /* 0x0000000000307805 */ /* 0x000fe4000001ff00 */
[----:B------:R-:W-:Y:S02]  /*14f0*/  CS2R R50, SRZ ;  /* 0x0000000000327805 */ /* 0x000fe4000001ff00 */
[----:B------:R-:W-:Y:S02]  /*1500*/  CS2R R52, SRZ ;  /* 0x0000000000347805 */ /* 0x000fe4000001ff00 */
[----:B------:R-:W-:Y:S02]  /*1510*/  CS2R R54, SRZ ;  /* 0x0000000000367805 */ /* 0x000fe4000001ff00 */
[----:B------:R-:W-:Y:S02]  /*1520*/  CS2R R56, SRZ ;  /* 0x0000000000387805 */ /* 0x000fe4000001ff00 */
        /* <DEDUP_REMOVED lines=16> */
[----:B------:R-:W-:Y:S01]  /*1630*/  CS2R R90, SRZ ;  /* 0x00000000005a7805 */ /* 0x000fe2000001ff00 */
[----:B------:R3:W4:Y:S02]  /*1640*/  @!UP1 SYNCS.EXCH.64 URZ, [UR5+0x14008], UR10 ;  /* 0x0140080a053f95b2 */ /* 0x0007240008000100 */
[----:B----4-:R-:W-:Y:S01]  /*1650*/  BAR.SYNC.DEFER_BLOCKING 0x0 ;  /* 0x0000000000007b1d */ /* 0x010fe20000010000 */
        /* <DEDUP_REMOVED lines=9> */
[----:B------:R-:W-:Y:S01]  /*16f0*/  CS2R R110, SRZ ;  /* 0x00000000006e7805 */ /* 0x000fe2000001ff00 */
[----:B---3--:R-:W-:Y:S01]  /*1700*/  USHF.L.U32 UR11, UR30, 0x6, URZ ;  /* 0x000000061e0b7899 */ /* 0x008fe2000800063f */
        /* <DEDUP_REMOVED lines=12> */
[----:B------:R3:W4:Y:S02]  /*17d0*/  @!UP2 SYNCS.EXCH.64 URZ, [UR5+0x14010], UR12 ;  /* 0x0140100c053fa5b2 */ /* 0x0007240008000100 */
[----:B----4-:R-:W-:Y:S01]  /*17e0*/  BAR.SYNC.DEFER_BLOCKING 0x0 ;  /* 0x0000000000007b1d */ /* 0x010fe20000010000 */
[----:B------:R-:W-:Y:S02]  /*17f0*/  CS2R R136, SRZ ;  /* 0x0000000000887805 */ /* 0x000fe4000001ff00 */
[----:B------:R-:W-:-:S02]  /*1800*/  CS2R R138, SRZ ;  /* 0x00000000008a7805 */ /* 0x000fc4000001ff00 */
[----:B------:R-:W-:Y:S02]  /*1810*/  CS2R R140, SRZ ;  /* 0x00000000008c7805 */ /* 0x000fe4000001ff00 */
[----:B------:R-:W-:Y:S02]  /*1820*/  CS2R R142, SRZ ;  /* 0x00000000008e7805 */ /* 0x000fe4000001ff00 */
[----:B------:R-:W-:Y:S02]  /*1830*/  CS2R R144, SRZ ;  /* 0x0000000000907805 */ /* 0x000fe4000001ff00 */
[----:B------:R-:W-:Y:S02]  /*1840*/  CS2R R146, SRZ ;  /* 0x0000000000927805 */ /* 0x000fe4000001ff00 */
[----:B------:R-:W-:Y:S02]  /*1850*/  CS2R R148, SRZ ;  /* 0x0000000000947805 */ /* 0x000fe4000001ff00 */
[----:B------:R-:W-:Y:S01]  /*1860*/  CS2R R150, SRZ ;  /* 0x0000000000967805 */ /* 0x000fe2000001ff00 */
[----:B------:R3:W4:Y:S01]  /*1870*/  @!UP3 SYNCS.EXCH.64 URZ, [UR5+0x14018], UR6 ;  /* 0x01401806053fb5b2 */ /* 0x0007220008000100 */
[----:B------:R-:W-:Y:S05]  /*1880*/  @!P2 BRA `(.L_x_47) ;  /* 0x0000000400f4a947 */ /* 0x000fea0003800000 */
        /* <DEDUP_REMOVED lines=64> */
[----:B------:R-:W-:Y:S01]  /*1c90*/  UMOV UR4, URZ ;  /* 0x0000003f00047c82 */ /* 0x000fe20008000000 */
[----:B------:R-:W-:-:S05]  /*1ca0*/  UMOV UR10, URZ ;  /* 0x0000003f000a7c82 */ /* 0x000fca0008000000 */
.L_x_49:
[----:B----4-:R-:W-:Y:S01]  /*1cb0*/  BAR.SYNC.DEFER_BLOCKING 0x0 ;  /* 0x0000000000007b1d */ /* 0x010fe20000010000 */
[----:B------:R-:W-:Y:S01]  /*1cc0*/  ULEA UR31, UR4, UR5, 0x3 ;  /* 0x00000005041f7291 */ /* 0x000fe2000f8e183f */
[----:B-1----:R-:W-:Y:S01]  /*1cd0*/  @!P1 IMAD.MOV.U32 R2, RZ, RZ, 0x5000 ;  /* 0x00005000ff029424 */ /* 0x002fe200078e00ff */
[----:B------:R-:W-:Y:S01]  /*1ce0*/  ELECT P0, URZ, PT ;  /* 0x00000000003f782f */ /* 0x000fe20003800000 */
[----:B------:R-:W-:-:S03]  /*1cf0*/  ULEA UR8, UR4, UR5, 0xc ;  /* 0x0000000504087291 */ /* 0x000fc6000f8e603f */
[----:B------:R-:W-:Y:S01]  /*1d00*/  ISETP.LT.U32.AND P0, PT, R6, 0x20, P0 ;  /* 0x000000200600780c */ /* 0x000fe20000701070 */
[----:B------:R-:W-:Y:S02]  /*1d10*/  UIADD3 UR9, UR31, 0x14000, URZ ;  /* 0x000140001f097890 */ /* 0x000fe4000fffe03f */
[----:B------:R-:W-:Y:S02]  /*1d20*/  UIADD3 UR8, UR8, 0x10000, URZ ;  /* 0x0001000008087890 */ /* 0x000fe4000fffe03f */
[----:B------:R-:W-:Y:S02]  /*1d30*/  ULEA UR16, UR4, UR5, 0xe ;  /* 0x0000000504107291 */ /* 0x000fe4000f8e703f */
[----:B------:R-:W-:Y:S01]  /*1d40*/  ULOP3.LUT UR14, UR26, 0x3, URZ, 0xc0, !UPT ;  /* 0x000000031a0e7892 */ /* 0x000fe2000f8ec03f */
[----:B------:R-:W-:Y:S01]  /*1d50*/  UMOV UR15, UR10 ;  /* 0x0000000a000f7c82 */ /* 0x000fe20008000000 */
[----:B---3--:R-:W-:Y:S02]  /*1d60*/  UMOV UR13, UR9 ;  /* 0x00000009000d7c82 */ /* 0x008fe40008000000 */
[----:B------:R-:W-:-:S02]  /*1d70*/  ULEA UR12, UR14, UR16, 0xc ;  /* 0x000000100e0c7291 */ /* 0x000fc4000f8e603f */
[----:B------:R-:W-:Y:S01]  /*1d80*/  VOTEU.ANY UP0, P0 ;  /* 0x00000000003f7886 */ /* 0x000fe20000000100 */
[----:B------:R-:W-:Y:S01]  /*1d90*/  VOTEU.ANY UP1, P0 ;  /* 0x00000000003f7886 */ /* 0x000fe20000020100 */
[----:B------:R-:W-:Y:S01]  /*1da0*/  ULEA UR14, UR14, UR27, 0x6 ;  /* 0x0000001b0e0e7291 */ /* 0x000fe2000f8e303f */
[----:B------:R1:W-:Y:S01]  /*1db0*/  @!P1 SYNCS.ARRIVE.TRANS64 RZ, [UR31+0x14000], R2 ;  /* 0x01400002ffff99a7 */ /* 0x0003e2000800001f */
[----:B------:R-:W-:Y:S01]  /*1dc0*/  BAR.SYNC.DEFER_BLOCKING 0x0 ;  /* 0x0000000000007b1d */ /* 0x000fe20000010000 */
[----:B------:R-:W-:Y:S02]  /*1dd0*/  USHF.R.U32.HI UR28, URZ, 0x4, UR16 ;  /* 0x000000043f1c7899 */ /* 0x000fe40008011610 */
[----:B------:R-:W-:Y:S02]  /*1de0*/  USHF.R.U32.HI UR16, URZ, 0x4, UR8 ;  /* 0x000000043f107899 */ /* 0x000fe40008011608 */
[----:B------:R-:W-:Y:S01]  /*1df0*/  USGXT.U32 UR28, UR28, 0xe ;  /* 0x0000000e1c1c789a */ /* 0x000fe20008000000 */
[----:B------:R-:W-:Y:S01]  /*1e00*/  @UP0 UMOV UR6, UR20 ;  /* 0x0000001400060c82 */ /* 0x000fe20008000000 */
[----:B------:R-:W-:Y:S01]  /*1e10*/  @UP0 UMOV UR7, UR21 ;  /* 0x0000001500070c82 */ /* 0x000fe20008000000 */
[----:B-1----:R-:W-:Y:S01]  /*1e20*/  SHF.L.U32 R2, R7, 0x1f, RZ ;  /* 0x0000001f07027819 */ /* 0x002fe200000006ff */
[----:B------:R-:W-:-:S02]  /*1e30*/  USGXT.U32 UR16, UR16, 0xe ;  /* 0x0000000e1010789a */ /* 0x000fc40008000000 */
[----:B------:R-:W-:Y:S01]  /*1e40*/  ULOP3.LUT UR18, UR28, 0x1000000, URZ, 0xfc, !UPT ;  /* 0x010000001c127892 */ /* 0x000fe2000f8efc3f */
[----:B------:R-:W-:Y:S01]  /*1e50*/  UMOV UR17, 0x80000020 ;  /* 0x8000002000117882 */ /* 0x000fe20000000000 */
[----:B------:R-:W-:Y:S01]  /*1e60*/  UMOV UR19, 0x40000040 ;  /* 0x4000004000137882 */ /* 0x000fe20000000000 */
[----:B------:R1:W-:Y:S01]  /*1e70*/  @UP1 UTMALDG.2D [UR8], [UR6] ;  /* 0x00000008060015b4 */ /* 0x0003e20008008000 */
[----:B------:R3:W-:Y:S06]  /*1e80*/  MEMBAR.ALL.CTA ;  /* 0x0000000000007992 */ /* 0x0007ec0000008000 */
[----:B---3--:R-:W3:Y:S02]  /*1e90*/  FENCE.VIEW.ASYNC.S ;  /* 0x00000000000073c6 */ /* 0x008ee40000000000 */
[----:B---3--:R-:W-:Y:S06]  /*1ea0*/  BAR.SYNC.DEFER_BLOCKING 0x0 ;  /* 0x0000000000007b1d */ /* 0x008fec0000010000 */
[----:B------:R1:W-:Y:S02]  /*1eb0*/  UTMALDG.2D [UR12], [UR22] ;  /* 0x0000000c160075b4 */ /* 0x0003e40008008000 */
[----:B------:R-:W-:Y:S06]  /*1ec0*/  BAR.SYNC.DEFER_BLOCKING 0x0 ;  /* 0x0000000000007b1d */ /* 0x000fec0000010000 */
[----:B------:R-:W3:Y:S02]  /*1ed0*/  SYNCS.PHASECHK.TRANS64.TRYWAIT P0, [UR31+0x14000], R2 ;  /* 0x01400002ff0075a7 */ /* 0x000ee4000800015f */
[----:B-1-3--:R-:W-:Y:S05]  /*1ee0*/  @!P0 BRA `(.L_x_48) ;  /* 0x00000008002c8947 */ /* 0x00afea0003800000 */
.L_x_50:
[----:B------:R-:W-:Y:S02]  /*1ef0*/  WARPGROUP.DEPBAR.LE gsb0, 0x0 ;  /* 0x00008000000079c5 */ /* 0x000fe40000010000 */
[----:B------:R-:W-:Y:S01]  /*1f00*/  WARPGROUP.ARRIVE ;  /* 0x00000000000079c5 */ /* 0x000fe20000000000 */
[----:B------:R-:W1:Y:S01]  /*1f10*/  LDC R2, c[0x0][0x230] ;  /* 0x00008c00ff027b82 */ /* 0x000e620000000800 */
[----:B------:R-:W-:Y:S01]  /*1f20*/  UIADD3 UR10, UR10, 0x20, URZ ;  /* 0x000000200a0a7890 */ /* 0x000fe2000fffe03f */
[----:B------:R-:W-:Y:S01]  /*1f30*/  UMOV UR14, 0x1000080 ;  /* 0x01000080000e7882 */ /* 0x000fe20000000000 */
[----:B------:R-:W-:Y:S02]  /*1f40*/  UMOV UR15, 0x40000040 ;  /* 0x40000040000f7882 */ /* 0x000fe40000000000 */
[----:B------:R-:W-:Y:S01]  /*1f50*/  HGMMA.64x256x16.F32.BF16 R24, gdesc[UR16].tnspB, R24 ;  /* 0x43e00000101879f0 */ /* 0x000fe20008701818 */
[----:B------:R-:W-:Y:S01]  /*1f60*/  UMOV UR6, UR28 ;  /* 0x0000001c00067c82 */ /* 0x000fe20008000000 */
[----:B------:R-:W-:Y:S01]  /*1f70*/  UMOV UR7, URZ ;  /* 0x0000003f00077c82 */ /* 0x000fe20008000000 */
[----:B------:R-:W-:-:S02]  /*1f80*/  UIADD3 UR4, UR4, 0x1, URZ ;  /* 0x0000000104047890 */ /* 0x000fc4000fffe03f */
[----:B------:R-:W-:Y:S01]  /*1f90*/  UIADD3.64 UR14, UR6, UR14, URZ ;  /* 0x0000000e060e7297 */ /* 0x000fe2000fffe03f */
[----:B------:R-:W-:Y:S01]  /*1fa0*/  UMOV UR12, 0xfffffffe ;  /* 0xfffffffe000c7882 */ /* 0x000fe20000000000 */
[----:B------:R-:W-:Y:S01]  /*1fb0*/  UMOV UR13, 0x7fffffdf ;  /* 0x7fffffdf000d7882 */ /* 0x000fe20000000000 */
[----:B------:R-:W-:Y:S01]  /*1fc0*/  UMOV UR6, UR16 ;  /* 0x0000001000067c82 */ /* 0x000fe20008000000 */
[----:B------:R-:W-:Y:S01]  /*1fd0*/  UMOV UR7, URZ ;  /* 0x0000003f00077c82 */ /* 0x000fe20008000000 */
[----:B------:R-:W-:Y:S02]  /*1fe0*/  UISETP.NE.U32.AND UP0, UPT, UR4, 0x4, UPT ;  /* 0x000000040400788c */ /* 0x000fe4000bf05070 */
[----:B------:R-:W-:Y:S02]  /*1ff0*/  UIADD3.64 UR12, UR6, -UR12, URZ ;  /* 0x8000000c060c7297 */ /* 0x000fe4000fffe03f */
[----:B------:R-:W-:Y:S02]  /*2000*/  USEL UR6, URZ, 0x1, UP0 ;  /* 0x000000013f067887 */ /* 0x000fe40008000000 */
[----:B------:R-:W-:Y:S01]  /*2010*/  USEL UR4, UR4, URZ, UP0 ;  /* 0x0000003f04047287 */ /* 0x000fe20008000000 */
[----:B-1----:R-:W-:-:S03]  /*2020*/  ISETP.LE.AND P0, PT, R2, UR10, PT ;  /* 0x0000000a02007c0c */ /* 0x002fc6000bf03270 */
[----:B------:R-:W-:-:S08]  /*2030*/  LOP3.LUT R7, R7, UR6, RZ, 0x3c, !PT ;  /* 0x0000000607077c12 */ /* 0x000fd0000f8e3cff */
[----:B------:R-:W-:Y:S02]  /*2040*/  HGMMA.64x256x16.F32.BF16 R24, gdesc[UR12].tnspB, R24, gsb0 ;  /* 0x43e000000c1879f0 */ /* 0x000fe40008001818 */
[----:B------:R-:W-:Y:S05]  /*2050*/  @!P0 BRA `(.L_x_49) ;  /* 0xfffffffc00148947 */ /* 0x000fea000383ffff */
.L_x_47:
[----:B------:R-:W-:Y:S02]  /*2060*/  WARPGROUP.DEPBAR.LE gsb0, 0x0 ;  /* 0x00008000000079c5 */ /* 0x000fe40000010000 */
[----:B----4-:R-:W-:Y:S01]  /*2070*/  BAR.SYNC.DEFER_BLOCKING 0x0 ;  /* 0x0000000000007b1d */ /* 0x010fe20000010000 */
[C---:B-1----:R-:W-:Y:S01]  /*2080*/  IMAD.SHL.U32 R2, R0.reuse, 0x80, RZ ;  /* 0x0000008000027824 */ /* 0x042fe200078e00ff */
[----:B------:R-:W-:Y:S01]  /*2090*/  F2FP.BF16.F32.PACK_AB R24, R25, R24 ;  /* 0x000000181918723e */ /* 0x000fe200000010ff */
[----:B------:R-:W-:Y:S01]  /*20a0*/  IMAD.SHL.U32 R3, R0, 0x10, RZ ;  /* 0x0000001000037824 */ /* 0x000fe200078e00ff */
[----:B------:R-:W-:Y:S01]  /*20b0*/  F2FP.BF16.F32.PACK_AB R25, R27, R26 ;  /* 0x0000001a1b19723e */ /* 0x000fe200000010ff */
[----:B------:R-:W-:Y:S01]  /*20c0*/  ULOP3.LUT UR26, UR26, 0x3, URZ, 0xc0, !UPT ;  /* 0x000000031a1a7892 */ /* 0x000fe2000f8ec03f */
[----:B------:R-:W-:Y:S01]  /*20d0*/  LOP3.LUT R2, R2, 0x780, RZ, 0xc0, !PT ;  /* 0x0000078002027812 */ /* 0x000fe200078ec0ff */
[----:B------:R-:W-:Y:S01]  /*20e0*/  UMOV UR10, UR11 ;  /* 0x0000000b000a7c82 */ /* 0x000fe20008000000 */
[----:B------:R-:W-:Y:S01]  /*20f0*/  F2FP.BF16.F32.PACK_AB R56, R57, R56 ;  /* 0x000000383938723e */ /* 0x000fe200000010ff */
[----:B------:R-:W-:Y:S01]  /*2100*/  ULEA UR8, UR26, UR5, 0xd ;  /* 0x000000051a087291 */ /* 0x000fe2000f8e683f */
[----:B------:R-:W-:Y:S01]  /*2110*/  LOP3.LUT R3, R2, 0x70, R3, 0xf8, !PT ;  /* 0x0000007002037812 */ /* 0x000fe200078ef803 */
[----:B------:R-:W-:Y:S01]  /*2120*/  ULEA UR9, UR26, UR27, 0x6 ;  /* 0x0000001b1a097291 */ /* 0x000fe2000f8e303f */
[----:B------:R-:W-:-:S02]  /*2130*/  F2FP.BF16.F32.PACK_AB R26, R29, R28 ;  /* 0x0000001c1d1a723e */ /* 0x000fc400000010ff */
[----:B------:R-:W-:Y:S02]  /*2140*/  ELECT P0, URZ, PT ;  /* 0x00000000003f782f */ /* 0x000fe40003800000 */
[----:B------:R-:W-:Y:S01]  /*2150*/  LOP3.LUT R3, R3, 0x10, R0, 0x78, !PT ;  /* 0x0000001003037812 */ /* 0x000fe200078e7800 */
[----:B------:R-:W-:Y:S01]  /*2160*/  IMAD.SHL.U32 R0, R0, 0x40, RZ ;  /* 0x0000004000007824 */ /* 0x000fe200078e00ff */
[----:B------:R-:W-:Y:S02]  /*2170*/  F2FP.BF16.F32.PACK_AB R27, R31, R30 ;  /* 0x0000001e1f1b723e */ /* 0x000fe400000010ff */
[----:B------:R-:W-:Y:S02]  /*2180*/  F2FP.BF16.F32.PACK_AB R57, R59, R58 ;  /* 0x0000003a3b39723e */ /* 0x000fe400000010ff */
[----:B------:R-:W-:Y:S02]  /*2190*/  LOP3.LUT R0, R3, 0x1800, R0, 0xf8, !PT ;  /* 0x0000180003007812 */ /* 0x000fe400078ef800 */
[----:B------:R-:W-:Y:S01]  /*21a0*/  F2FP.BF16.F32.PACK_AB R88, R89, R88 ;  /* 0x000000585958723e */ /* 0x000fe200000010ff */
[----:B------:R-:W1:Y:S02]  /*21b0*/  @!P1 SYNCS.CCTL.IV [UR5+0x14000] ;  /* 0x01400000ff0099b1 */ /* 0x000e640008000005 */
[----:B-1----:R-:W-:Y:S01]  /*21c0*/  BAR.SYNC.DEFER_BLOCKING 0x0 ;  /* 0x0000000000007b1d */ /* 0x002fe20000010000 */
[C---:B------:R-:W-:Y:S01]  /*21d0*/  LOP3.LUT R3, R0.reuse, 0x20, RZ, 0x3c, !PT ;  /* 0x0000002000037812 */ /* 0x040fe200078e3cff */
[----:B------:R-:W-:Y:S01]  /*21e0*/  VIADD R2, R0, UR5 ;  /* 0x0000000500027c36 */ /* 0x000fe20008000000 */
[----:B------:R-:W-:-:S02]  /*21f0*/  F2FP.BF16.F32.PACK_AB R58, R61, R60 ;  /* 0x0000003c3d3a723e */ /* 0x000fc400000010ff */
[----:B------:R-:W-:Y:S01]  /*2200*/  F2FP.BF16.F32.PACK_AB R59, R63, R62 ;  /* 0x0000003e3f3b723e */ /* 0x000fe200000010ff */
[----:B------:R-:W-:Y:S01]  /*2210*/  VIADD R3, R3, UR5 ;  /* 0x0000000503037c36 */ /* 0x000fe20008000000 */
[----:B------:R-:W-:Y:S02]  /*2220*/  F2FP.BF16.F32.PACK_AB R89, R91, R90 ;  /* 0x0000005a5b59723e */ /* 0x000fe400000010ff */
[----:B------:R-:W-:Y:S02]  /*2230*/  F2FP.BF16.F32.PACK_AB R120, R121, R120 ;  /* 0x000000787978723e */ /* 0x000fe400000010ff */
[----:B------:R-:W-:Y:S02]  /*2240*/  F2FP.BF16.F32.PACK_AB R32, R33, R32 ;  /* 0x000000202120723e */ /* 0x000fe400000010ff */
[----:B------:R-:W-:Y:S02]  /*2250*/  F2FP.BF16.F32.PACK_AB R90, R93, R92 ;  /* 0x0000005c5d5a723e */ /* 0x000fe400000010ff */
[----:B------:R-:W-:-:S02]  /*2260*/  F2FP.BF16.F32.PACK_AB R91, R95, R94 ;  /* 0x0000005e5f5b723e */ /* 0x000fc400000010ff */
[----:B------:R-:W-:Y:S02]  /*2270*/  F2FP.BF16.F32.PACK_AB R121, R123, R122 ;  /* 0x0000007a7b79723e */ /* 0x000fe400000010ff */
[----:B------:R-:W-:Y:S02]  /*2280*/  F2FP.BF16.F32.PACK_AB R33, R35, R34 ;  /* 0x000000222321723e */ /* 0x000fe400000010ff */
[----:B------:R-:W-:Y:S02]  /*2290*/  F2FP.BF16.F32.PACK_AB R64, R65, R64 ;  /* 0x000000404140723e */ /* 0x000fe400000010ff */
[----:B------:R-:W-:Y:S01]  /*22a0*/  F2FP.BF16.F32.PACK_AB R122, R125, R124 ;  /* 0x0000007c7d7a723e */ /* 0x000fe200000010ff */
[----:B------:R-:W1:Y:S02]  /*22b0*/  @!P1 SYNCS.CCTL.IV [UR5+0x14008] ;  /* 0x01400800ff0099b1 */ /* 0x000e640008000005 */
[----:B-1----:R-:W-:Y:S01]  /*22c0*/  BAR.SYNC.DEFER_BLOCKING 0x0 ;  /* 0x0000000000007b1d */ /* 0x002fe20000010000 */
[----:B------:R-:W-:-:S02]  /*22d0*/  F2FP.BF16.F32.PACK_AB R123, R127, R126 ;  /* 0x0000007e7f7b723e */ /* 0x000fc400000010ff */
[----:B------:R-:W-:Y:S02]  /*22e0*/  LOP3.LUT R4, R0, 0x40, RZ, 0x3c, !PT ;  /* 0x0000004000047812 */ /* 0x000fe400078e3cff */
[----:B------:R-:W-:Y:S02]  /*22f0*/  F2FP.BF16.F32.PACK_AB R34, R37, R36 ;  /* 0x000000242522723e */ /* 0x000fe400000010ff */
[----:B------:R-:W-:Y:S01]  /*2300*/  F2FP.BF16.F32.PACK_AB R35, R39, R38 ;  /* 0x000000262723723e */ /* 0x000fe200000010ff */
[----:B------:R-:W-:Y:S01]  /*2310*/  VIADD R4, R4, UR5 ;  /* 0x0000000504047c36 */ /* 0x000fe20008000000 */
[----:B------:R-:W-:Y:S02]  /*2320*/  F2FP.BF16.F32.PACK_AB R65, R67, R66 ;  /* 0x000000424341723e */ /* 0x000fe400000010ff */
[----:B------:R-:W-:Y:S02]  /*2330*/  F2FP.BF16.F32.PACK_AB R96, R97, R96 ;  /* 0x000000606160723e */ /* 0x000fe400000010ff */
[----:B------:R-:W-:-:S02]  /*2340*/  F2FP.BF16.F32.PACK_AB R66, R69, R68 ;  /* 0x000000444542723e */ /* 0x000fc400000010ff */
[----:B------:R-:W-:Y:S02]  /*2350*/  F2FP.BF16.F32.PACK_AB R67, R71, R70 ;  /* 0x000000464743723e */ /* 0x000fe400000010ff */
[----:B------:R-:W-:Y:S02]  /*2360*/  F2FP.BF16.F32.PACK_AB R97, R99, R98 ;  /* 0x000000626361723e */ /* 0x000fe400000010ff */
[----:B------:R-:W-:Y:S02]  /*2370*/  F2FP.BF16.F32.PACK_AB R128, R129, R128 ;  /* 0x000000808180723e */ /* 0x000fe400000010ff */
[----:B------:R-:W-:Y:S02]  /*2380*/  F2FP.BF16.F32.PACK_AB R40, R41, R40 ;  /* 0x000000282928723e */ /* 0x000fe400000010ff */
[----:B------:R-:W-:Y:S01]  /*2390*/  F2FP.BF16.F32.PACK_AB R98, R101, R100 ;  /* 0x000000646562723e */ /* 0x000fe200000010ff */
[----:B------:R-:W1:Y:S02]  /*23a0*/  @!P1 SYNCS.CCTL.IV [UR5+0x14010] ;  /* 0x01401000ff0099b1 */ /* 0x000e640008000005 */
[----:B-1----:R-:W-:Y:S01]  /*23b0*/  BAR.SYNC.DEFER_BLOCKING 0x0 ;  /* 0x0000000000007b1d */ /* 0x002fe20000010000 */
[----:B------:R-:W-:-:S02]  /*23c0*/  F2FP.BF16.F32.PACK_AB R99, R103, R102 ;  /* 0x000000666763723e */ /* 0x000fc400000010ff */
[----:B------:R-:W-:Y:S02]  /*23d0*/  F2FP.BF16.F32.PACK_AB R129, R131, R130 ;  /* 0x000000828381723e */ /* 0x000fe400000010ff */
[----:B------:R-:W-:Y:S02]  /*23e0*/  F2FP.BF16.F32.PACK_AB R41, R43, R42 ;  /* 0x0000002a2b29723e */ /* 0x000fe400000010ff */
[----:B------:R-:W-:Y:S02]  /*23f0*/  F2FP.BF16.F32.PACK_AB R72, R73, R72 ;  /* 0x000000484948723e */ /* 0x000fe400000010ff */
[----:B------:R-:W-:Y:S02]  /*2400*/  F2FP.BF16.F32.PACK_AB R130, R133, R132 ;  /* 0x000000848582723e */ /* 0x000fe400000010ff */
[----:B------:R-:W-:Y:S02]  /*2410*/  F2FP.BF16.F32.PACK_AB R131, R135, R134 ;  /* 0x000000868783723e */ /* 0x000fe400000010ff */
[----:B------:R-:W-:-:S02]  /*2420*/  LOP3.LUT R0, R0, 0x60, RZ, 0x3c, !PT ;  /* 0x0000006000007812 */ /* 0x000fc400078e3cff */
[----:B------:R-:W-:Y:S02]  /*2430*/  F2FP.BF16.F32.PACK_AB R42, R45, R44 ;  /* 0x0000002c2d2a723e */ /* 0x000fe400000010ff */
[----:B------:R-:W-:Y:S01]  /*2440*/  F2FP.BF16.F32.PACK_AB R43, R47, R46 ;  /* 0x0000002e2f2b723e */ /* 0x000fe200000010ff */
[----:B------:R-:W-:Y:S01]  /*2450*/  VIADD R0, R0, UR5 ;  /* 0x0000000500007c36 */ /* 0x000fe20008000000 */
[----:B------:R-:W-:Y:S02]  /*2460*/  F2FP.BF16.F32.PACK_AB R73, R75, R74 ;  /* 0x0000004a4b49723e */ /* 0x000fe400000010ff */
[----:B------:R-:W-:Y:S02]  /*2470*/  F2FP.BF16.F32.PACK_AB R104, R105, R104 ;  /* 0x000000686968723e */ /* 0x000fe400000010ff */
[----:B------:R-:W-:Y:S01]  /*2480*/  F2FP.BF16.F32.PACK_AB R74, R77, R76 ;  /* 0x0000004c4d4a723e */ /* 0x000fe200000010ff */
[----:B------:R-:W1:Y:S02]  /*2490*/  @!P1 SYNCS.CCTL.IV [UR5+0x14018] ;  /* 0x01401800ff0099b1 */ /* 0x000e640008000005 */
[----:B-1----:R-:W-:Y:S01]  /*24a0*/  STSM.16.M88.4 [R2], R24 ;  /* 0x0000001802007844 */ /* 0x002fe20000000200 */
[----:B------:R-:W-:-:S02]  /*24b0*/  F2FP.BF16.F32.PACK_AB R75, R79, R78 ;  /* 0x0000004e4f4b723e */ /* 0x000fc400000010ff */
[----:B------:R-:W-:Y:S01]  /*24c0*/  F2FP.BF16.F32.PACK_AB R105, R107, R106 ;  /* 0x0000006a6b69723e */ /* 0x000fe200000010ff */
[----:B------:R-:W-:Y:S01]  /*24d0*/  STSM.16.M88.4 [R2+0x2000], R56 ;  /* 0x0020003802007844 */ /* 0x000fe20000000200 */
[----:B------:R-:W-:Y:S02]  /*24e0*/  F2FP.BF16.F32.PACK_AB R136, R137, R136 ;  /* 0x000000888988723e */ /* 0x000fe400000010ff */
[----:B------:R-:W-:Y:S01]  /*24f0*/  F2FP.BF16.F32.PACK_AB R48, R49, R48 ;  /* 0x000000303130723e */ /* 0x000fe200000010ff */
[----:B------:R-:W-:Y:S01]  /*2500*/  STSM.16.M88.4 [R2+0x4000], R88 ;  /* 0x0040005802007844 */ /* 0x000fe20000000200 */
[----:B------:R-:W-:Y:S02]  /*2510*/  F2FP.BF16.F32.PACK_AB R106, R109, R108 ;  /* 0x0000006c6d6a723e */ /* 0x000fe400000010ff */
[----:B------:R-:W-:Y:S01]  /*2520*/  F2FP.BF16.F32.PACK_AB R107, R111, R110 ;  /* 0x0000006e6f6b723e */ /* 0x000fe200000010ff */
[----:B------:R-:W-:Y:S01]  /*2530*/  STSM.16.M88.4 [R2+0x6000], R120 ;  /* 0x0060007802007844 */ /* 0x000fe20000000200 */
[----:B------:R-:W-:-:S02]  /*2540*/  F2FP.BF16.F32.PACK_AB R137, R139, R138 ;  /* 0x0000008a8b89723e */ /* 0x000fc400000010ff */
[----:B------:R-:W-:Y:S01]  /*2550*/  F2FP.BF16.F32.PACK_AB R49, R51, R50 ;  /* 0x000000323331723e */ /* 0x000fe200000010ff */
[----:B------:R-:W-:Y:S01]  /*2560*/  STSM.16.M88.4 [R3], R32 ;  /* 0x0000002003007844 */ /* 0x000fe20000000200 */
        /* <DEDUP_REMOVED lines=8> */
[----:B------:R-:W-:Y:S01]  /*25f0*/  STSM.16.M88.4 [R3+0x6000], R128 ;  /* 0x0060008003007844 */ /* 0x000fe20000000200 */
[----:B------:R-:W-:Y:S02]  /*2600*/  F2FP.BF16.F32.PACK_AB R112, R113, R112 ;  /* 0x000000707170723e */ /* 0x000fe400000010ff */
[----:B------:R-:W-:Y:S01]  /*2610*/  F2FP.BF16.F32.PACK_AB R82, R85, R84 ;  /* 0x000000545552723e */ /* 0x000fe200000010ff */
[----:B------:R-:W-:Y:S01]  /*2620*/  STSM.16.M88.4 [R4], R40 ;  /* 0x0000002804007844 */ /* 0x000fe20000000200 */
        /* <DEDUP_REMOVED lines=11> */
[----:B------:R-:W-:Y:S04]  /*26e0*/  STSM.16.M88.4 [R0], R48 ;  /* 0x0000003000007844 */ /* 0x000fe80000000200 */
[----:B------:R-:W-:Y:S04]  /*26f0*/  STSM.16.M88.4 [R0+0x2000], R80 ;  /* 0x0020005000007844 */ /* 0x000fe80000000200 */
[----:B------:R-:W-:Y:S04]  /*2700*/  STSM.16.M88.4 [R0+0x4000], R112 ;  /* 0x0040007000007844 */ /* 0x000fe80000000200 */
[----:B------:R-:W-:Y:S01]  /*2710*/  STSM.16.M88.4 [R0+0x6000], R144 ;  /* 0x0060009000007844 */ /* 0x000fe20000000200 */
[----:B------:R1:W-:Y:S06]  /*2720*/  MEMBAR.ALL.CTA ;  /* 0x0000000000007992 */ /* 0x0003ec0000008000 */
[----:B-1----:R-:W1:Y:S02]  /*2730*/  FENCE.VIEW.ASYNC.S ;  /* 0x00000000000073c6 */ /* 0x002e640000000000 */
[----:B-1----:R-:W-:Y:S06]  /*2740*/  BAR.SYNC.DEFER_BLOCKING 0x0 ;  /* 0x0000000000007b1d */ /* 0x002fec0000010000 */
[----:B------:R1:W-:Y:S01]  /*2750*/  UTMASTG.2D [UR8], [UR24] ;  /* 0x00000008180073b5 */ /* 0x0003e20008008000 */
[----:B------:R0:W-:Y:S01]  /*2760*/  UTMACMDFLUSH ;  /* 0x00000000000079b7 */ /* 0x0001e20000000000 */
[----:B------:R-:W-:-:S04]  /*2770*/  DEPBAR.LE SB0, 0x0 ;  /* 0x000080000000791a */ /* 0x000fc80000000000 */
[----:B------:R-:W-:Y:S06]  /*2780*/  BAR.SYNC.DEFER_BLOCKING 0x0 ;  /* 0x0000000000007b1d */ /* 0x000fec0000010000 */
[----:B-1-3--:R-:W-:Y:S05]  /*2790*/  EXIT ;  /* 0x000000000000794d */ /* 0x00afea0003800000 */
.L_x_48:
[----:B------:R-:W1:Y:S02]  /*27a0*/  SYNCS.PHASECHK.TRANS64.TRYWAIT P0, [UR31+0x14000], R2 ;  /* 0x01400002ff0075a7 */ /* 0x000e64000800015f */
[----:B-1----:R-:W-:Y:S05]  /*27b0*/  @!P0 BRA `(.L_x_48) ;  /* 0xfffffffc00f88947 */ /* 0x002fea000383ffff */
[----:B------:R-:W-:Y:S05]  /*27c0*/  BRA `(.L_x_50) ;  /* 0xfffffff400c87947 */ /* 0x000fea000383ffff */
.L_x_51:
[----:B------:R-:W-:-:S00]  /*27d0*/  BRA `(.L_x_51) ;  /* 0xfffffffc00fc7947 */ /* 0x000fc0000383ffff */
[----:B------:R-:W-:-:S00]  /*27e0*/  NOP ;  /* 0x0000000000007918 */ /* 0x000fc00000000000 */
        /* <DEDUP_REMOVED lines=9> */
.L_x_52:


//--------------------- .nv.shared.gluon_wgmma    --------------------------
	.section	.nv.shared.gluon_wgmma,"aw",@nobits
	.sectionflags	@""
	.align	16
	.zero		1024


//--------------------- .nv.shared.reserved.0     --------------------------
	.section	.nv.shared.reserved.0,"aw",@nobits
	.weak		__nv_reservedSMEM_offset_0_alias
	.size		__nv_reservedSMEM_offset_0_alias, 0, 0
	.other		__nv_reservedSMEM_offset_0_alias,@"STO_CUDA_RESERVED_SHARED STV_DEFAULT"
__nv_reservedSMEM_offset_0_alias:
	.zero		0


//--------------------- .nv.constant0.gluon_wgmma --------------------------
	.section	.nv.constant0.gluon_wgmma,"a",@progbits
	.sectionflags	@""
	.align	4
.nv.constant0.gluon_wgmma:
	.zero		608


//--------------------- SYMBOLS --------------------------

	.type		.nv.reservedSmem.offset0,@object
	.size		.nv.reservedSmem.offset0,0x4
